//
// Generated by NVIDIA NVVM Compiler
//
// Compiler Build ID: CL-36424714
// Cuda compilation tools, release 13.0, V13.0.88
// Based on NVVM 20.0.0
//

.version 9.0
.target sm_100
.address_size 64

	// .globl	_Z9work_cudaPciS_iPA26_iiPi
// _ZZ9work_cudaPciS_iPA26_iiPiE6scores has been demoted

.visible .entry _Z9work_cudaPciS_iPA26_iiPi(
	.param .u64 .ptr .align 1 _Z9work_cudaPciS_iPA26_iiPi_param_0,
	.param .u32 _Z9work_cudaPciS_iPA26_iiPi_param_1,
	.param .u64 .ptr .align 1 _Z9work_cudaPciS_iPA26_iiPi_param_2,
	.param .u32 _Z9work_cudaPciS_iPA26_iiPi_param_3,
	.param .u64 .ptr .align 1 _Z9work_cudaPciS_iPA26_iiPi_param_4,
	.param .u32 _Z9work_cudaPciS_iPA26_iiPi_param_5,
	.param .u64 .ptr .align 1 _Z9work_cudaPciS_iPA26_iiPi_param_6
)
{
	.reg .pred 	%p<138>;
	.reg .b16 	%rs<49>;
	.reg .b32 	%r<351>;
	.reg .b64 	%rd<116>;
	// demoted variable
	.shared .align 4 .b8 _ZZ9work_cudaPciS_iPA26_iiPiE6scores[8192];
	ld.param.u64 	%rd18, [_Z9work_cudaPciS_iPA26_iiPi_param_0];
	ld.param.u32 	%r127, [_Z9work_cudaPciS_iPA26_iiPi_param_1];
	ld.param.u64 	%rd19, [_Z9work_cudaPciS_iPA26_iiPi_param_2];
	ld.param.u64 	%rd20, [_Z9work_cudaPciS_iPA26_iiPi_param_4];
	ld.param.u64 	%rd17, [_Z9work_cudaPciS_iPA26_iiPi_param_6];
	cvta.to.global.u64 	%rd1, %rd20;
	cvta.to.global.u64 	%rd2, %rd18;
	cvta.to.global.u64 	%rd3, %rd19;
	mov.u32 	%r350, %tid.x;
	setp.ne.s32 	%p1, %r350, 0;
	@%p1 bra 	$L__BB0_14;
	mov.b32 	%r128, 0;
	st.shared.u32 	[_ZZ9work_cudaPciS_iPA26_iiPiE6scores], %r128;
	setp.lt.s32 	%p2, %r127, 1;
	@%p2 bra 	$L__BB0_14;
	mov.u32 	%r2, %ctaid.x;
	and.b32  	%r3, %r127, 7;
	setp.lt.u32 	%p3, %r127, 8;
	mov.b32 	%r306, 0;
	mov.u32 	%r302, %r306;
	@%p3 bra 	$L__BB0_5;
	and.b32  	%r302, %r127, 2147483640;
	neg.s32 	%r295, %r302;
	cvt.u64.u32 	%rd21, %r2;
	add.s64 	%rd22, %rd21, %rd3;
	add.s64 	%rd113, %rd22, 3;
	add.s64 	%rd112, %rd2, 3;
	mov.b32 	%r306, 0;
$L__BB0_4:
	.pragma "nounroll";
	ld.global.s8 	%r132, [%rd113+-3];
	mul.wide.s32 	%rd23, %r132, 104;
	add.s64 	%rd24, %rd1, %rd23;
	ld.global.u8 	%rs1, [%rd112+-3];
	setp.eq.s16 	%p4, %rs1, 90;
	add.s16 	%rs2, %rs1, 1;
	selp.b16 	%rs3, 65, %rs2, %p4;
	cvt.u32.u16 	%r133, %rs3;
	cvt.s32.s8 	%r134, %r133;
	mul.wide.s32 	%rd25, %r134, 4;
	add.s64 	%rd26, %rd24, %rd25;
	ld.global.u32 	%r135, [%rd26+-7020];
	add.s32 	%r136, %r306, %r135;
	ld.global.s8 	%r137, [%rd113+-2];
	mul.wide.s32 	%rd27, %r137, 104;
	add.s64 	%rd28, %rd1, %rd27;
	ld.global.u8 	%rs4, [%rd112+-2];
	setp.eq.s16 	%p5, %rs4, 90;
	add.s16 	%rs5, %rs4, 1;
	selp.b16 	%rs6, 65, %rs5, %p5;
	cvt.u32.u16 	%r138, %rs6;
	cvt.s32.s8 	%r139, %r138;
	mul.wide.s32 	%rd29, %r139, 4;
	add.s64 	%rd30, %rd28, %rd29;
	ld.global.u32 	%r140, [%rd30+-7020];
	add.s32 	%r141, %r136, %r140;
	ld.global.s8 	%r142, [%rd113+-1];
	mul.wide.s32 	%rd31, %r142, 104;
	add.s64 	%rd32, %rd1, %rd31;
	ld.global.u8 	%rs7, [%rd112+-1];
	setp.eq.s16 	%p6, %rs7, 90;
	add.s16 	%rs8, %rs7, 1;
	selp.b16 	%rs9, 65, %rs8, %p6;
	cvt.u32.u16 	%r143, %rs9;
	cvt.s32.s8 	%r144, %r143;
	mul.wide.s32 	%rd33, %r144, 4;
	add.s64 	%rd34, %rd32, %rd33;
	ld.global.u32 	%r145, [%rd34+-7020];
	add.s32 	%r146, %r141, %r145;
	ld.global.s8 	%r147, [%rd113];
	mul.wide.s32 	%rd35, %r147, 104;
	add.s64 	%rd36, %rd1, %rd35;
	ld.global.u8 	%rs10, [%rd112];
	setp.eq.s16 	%p7, %rs10, 90;
	add.s16 	%rs11, %rs10, 1;
	selp.b16 	%rs12, 65, %rs11, %p7;
	cvt.u32.u16 	%r148, %rs12;
	cvt.s32.s8 	%r149, %r148;
	mul.wide.s32 	%rd37, %r149, 4;
	add.s64 	%rd38, %rd36, %rd37;
	ld.global.u32 	%r150, [%rd38+-7020];
	add.s32 	%r151, %r146, %r150;
	ld.global.s8 	%r152, [%rd113+1];
	mul.wide.s32 	%rd39, %r152, 104;
	add.s64 	%rd40, %rd1, %rd39;
	ld.global.u8 	%rs13, [%rd112+1];
	setp.eq.s16 	%p8, %rs13, 90;
	add.s16 	%rs14, %rs13, 1;
	selp.b16 	%rs15, 65, %rs14, %p8;
	cvt.u32.u16 	%r153, %rs15;
	cvt.s32.s8 	%r154, %r153;
	mul.wide.s32 	%rd41, %r154, 4;
	add.s64 	%rd42, %rd40, %rd41;
	ld.global.u32 	%r155, [%rd42+-7020];
	add.s32 	%r156, %r151, %r155;
	ld.global.s8 	%r157, [%rd113+2];
	mul.wide.s32 	%rd43, %r157, 104;
	add.s64 	%rd44, %rd1, %rd43;
	ld.global.u8 	%rs16, [%rd112+2];
	setp.eq.s16 	%p9, %rs16, 90;
	add.s16 	%rs17, %rs16, 1;
	selp.b16 	%rs18, 65, %rs17, %p9;
	cvt.u32.u16 	%r158, %rs18;
	cvt.s32.s8 	%r159, %r158;
	mul.wide.s32 	%rd45, %r159, 4;
	add.s64 	%rd46, %rd44, %rd45;
	ld.global.u32 	%r160, [%rd46+-7020];
	add.s32 	%r161, %r156, %r160;
	ld.global.s8 	%r162, [%rd113+3];
	mul.wide.s32 	%rd47, %r162, 104;
	add.s64 	%rd48, %rd1, %rd47;
	ld.global.u8 	%rs19, [%rd112+3];
	setp.eq.s16 	%p10, %rs19, 90;
	add.s16 	%rs20, %rs19, 1;
	selp.b16 	%rs21, 65, %rs20, %p10;
	cvt.u32.u16 	%r163, %rs21;
	cvt.s32.s8 	%r164, %r163;
	mul.wide.s32 	%rd49, %r164, 4;
	add.s64 	%rd50, %rd48, %rd49;
	ld.global.u32 	%r165, [%rd50+-7020];
	add.s32 	%r166, %r161, %r165;
	ld.global.s8 	%r167, [%rd113+4];
	mul.wide.s32 	%rd51, %r167, 104;
	add.s64 	%rd52, %rd1, %rd51;
	ld.global.u8 	%rs22, [%rd112+4];
	setp.eq.s16 	%p11, %rs22, 90;
	add.s16 	%rs23, %rs22, 1;
	selp.b16 	%rs24, 65, %rs23, %p11;
	cvt.u32.u16 	%r168, %rs24;
	cvt.s32.s8 	%r169, %r168;
	mul.wide.s32 	%rd53, %r169, 4;
	add.s64 	%rd54, %rd52, %rd53;
	ld.global.u32 	%r170, [%rd54+-7020];
	add.s32 	%r306, %r166, %r170;
	add.s32 	%r295, %r295, 8;
	add.s64 	%rd113, %rd113, 8;
	add.s64 	%rd112, %rd112, 8;
	setp.ne.s32 	%p12, %r295, 0;
	@%p12 bra 	$L__BB0_4;
$L__BB0_5:
	setp.eq.s32 	%p13, %r3, 0;
	@%p13 bra 	$L__BB0_13;
	and.b32  	%r13, %r127, 3;
	setp.lt.u32 	%p14, %r3, 4;
	@%p14 bra 	$L__BB0_8;
	add.s32 	%r172, %r302, %r2;
	cvt.u64.u32 	%rd55, %r172;
	add.s64 	%rd56, %rd3, %rd55;
	ld.global.s8 	%r173, [%rd56];
	mul.wide.s32 	%rd57, %r173, 104;
	add.s64 	%rd58, %rd1, %rd57;
	cvt.u64.u32 	%rd59, %r302;
	add.s64 	%rd60, %rd2, %rd59;
	ld.global.u8 	%rs25, [%rd60];
	setp.eq.s16 	%p15, %rs25, 90;
	add.s16 	%rs26, %rs25, 1;
	selp.b16 	%rs27, 65, %rs26, %p15;
	cvt.u32.u16 	%r174, %rs27;
	cvt.s32.s8 	%r175, %r174;
	mul.wide.s32 	%rd61, %r175, 4;
	add.s64 	%rd62, %rd58, %rd61;
	ld.global.u32 	%r176, [%rd62+-7020];
	add.s32 	%r177, %r306, %r176;
	cvt.u64.u32 	%rd63, %r2;
	add.s64 	%rd64, %rd59, %rd63;
	add.s64 	%rd65, %rd3, %rd64;
	ld.global.s8 	%r178, [%rd65+1];
	mul.wide.s32 	%rd66, %r178, 104;
	add.s64 	%rd67, %rd1, %rd66;
	ld.global.u8 	%rs28, [%rd60+1];
	setp.eq.s16 	%p16, %rs28, 90;
	add.s16 	%rs29, %rs28, 1;
	selp.b16 	%rs30, 65, %rs29, %p16;
	cvt.u32.u16 	%r179, %rs30;
	cvt.s32.s8 	%r180, %r179;
	mul.wide.s32 	%rd68, %r180, 4;
	add.s64 	%rd69, %rd67, %rd68;
	ld.global.u32 	%r181, [%rd69+-7020];
	add.s32 	%r182, %r177, %r181;
	ld.global.s8 	%r183, [%rd65+2];
	mul.wide.s32 	%rd70, %r183, 104;
	add.s64 	%rd71, %rd1, %rd70;
	ld.global.u8 	%rs31, [%rd60+2];
	setp.eq.s16 	%p17, %rs31, 90;
	add.s16 	%rs32, %rs31, 1;
	selp.b16 	%rs33, 65, %rs32, %p17;
	cvt.u32.u16 	%r184, %rs33;
	cvt.s32.s8 	%r185, %r184;
	mul.wide.s32 	%rd72, %r185, 4;
	add.s64 	%rd73, %rd71, %rd72;
	ld.global.u32 	%r186, [%rd73+-7020];
	add.s32 	%r187, %r182, %r186;
	ld.global.s8 	%r188, [%rd65+3];
	mul.wide.s32 	%rd74, %r188, 104;
	add.s64 	%rd75, %rd1, %rd74;
	ld.global.u8 	%rs34, [%rd60+3];
	setp.eq.s16 	%p18, %rs34, 90;
	add.s16 	%rs35, %rs34, 1;
	selp.b16 	%rs36, 65, %rs35, %p18;
	cvt.u32.u16 	%r189, %rs36;
	cvt.s32.s8 	%r190, %r189;
	mul.wide.s32 	%rd76, %r190, 4;
	add.s64 	%rd77, %rd75, %rd76;
	ld.global.u32 	%r191, [%rd77+-7020];
	add.s32 	%r306, %r187, %r191;
	add.s32 	%r302, %r302, 4;
$L__BB0_8:
	setp.eq.s32 	%p19, %r13, 0;
	@%p19 bra 	$L__BB0_13;
	setp.eq.s32 	%p20, %r13, 1;
	@%p20 bra 	$L__BB0_11;
	add.s32 	%r193, %r302, %r2;
	cvt.u64.u32 	%rd78, %r193;
	add.s64 	%rd79, %rd3, %rd78;
	ld.global.s8 	%r194, [%rd79];
	mul.wide.s32 	%rd80, %r194, 104;
	add.s64 	%rd81, %rd1, %rd80;
	cvt.u64.u32 	%rd82, %r302;
	add.s64 	%rd83, %rd2, %rd82;
	ld.global.u8 	%rs37, [%rd83];
	setp.eq.s16 	%p21, %rs37, 90;
	add.s16 	%rs38, %rs37, 1;
	selp.b16 	%rs39, 65, %rs38, %p21;
	cvt.u32.u16 	%r195, %rs39;
	cvt.s32.s8 	%r196, %r195;
	mul.wide.s32 	%rd84, %r196, 4;
	add.s64 	%rd85, %rd81, %rd84;
	ld.global.u32 	%r197, [%rd85+-7020];
	add.s32 	%r198, %r306, %r197;
	cvt.u64.u32 	%rd86, %r2;
	add.s64 	%rd87, %rd82, %rd86;
	add.s64 	%rd88, %rd3, %rd87;
	ld.global.s8 	%r199, [%rd88+1];
	mul.wide.s32 	%rd89, %r199, 104;
	add.s64 	%rd90, %rd1, %rd89;
	ld.global.u8 	%rs40, [%rd83+1];
	setp.eq.s16 	%p22, %rs40, 90;
	add.s16 	%rs41, %rs40, 1;
	selp.b16 	%rs42, 65, %rs41, %p22;
	cvt.u32.u16 	%r200, %rs42;
	cvt.s32.s8 	%r201, %r200;
	mul.wide.s32 	%rd91, %r201, 4;
	add.s64 	%rd92, %rd90, %rd91;
	ld.global.u32 	%r202, [%rd92+-7020];
	add.s32 	%r306, %r198, %r202;
	add.s32 	%r302, %r302, 2;
$L__BB0_11:
	and.b32  	%r203, %r127, 1;
	setp.eq.b32 	%p23, %r203, 1;
	not.pred 	%p24, %p23;
	@%p24 bra 	$L__BB0_13;
	add.s32 	%r204, %r302, %r2;
	cvt.u64.u32 	%rd93, %r204;
	add.s64 	%rd94, %rd3, %rd93;
	ld.global.s8 	%r205, [%rd94];
	mul.wide.s32 	%rd95, %r205, 104;
	add.s64 	%rd96, %rd1, %rd95;
	cvt.u64.u32 	%rd97, %r302;
	add.s64 	%rd98, %rd2, %rd97;
	ld.global.u8 	%rs43, [%rd98];
	setp.eq.s16 	%p25, %rs43, 90;
	add.s16 	%rs44, %rs43, 1;
	selp.b16 	%rs45, 65, %rs44, %p25;
	cvt.u32.u16 	%r206, %rs45;
	cvt.s32.s8 	%r207, %r206;
	mul.wide.s32 	%rd99, %r207, 4;
	add.s64 	%rd100, %rd96, %rd99;
	ld.global.u32 	%r208, [%rd100+-7020];
	add.s32 	%r306, %r306, %r208;
$L__BB0_13:
	st.shared.u32 	[_ZZ9work_cudaPciS_iPA26_iiPiE6scores], %r306;
$L__BB0_14:
	mov.u32 	%r26, %ctaid.x;
	shl.b32 	%r27, %r350, 2;
	mov.u32 	%r209, _ZZ9work_cudaPciS_iPA26_iiPiE6scores;
	add.s32 	%r210, %r27, %r209;
	add.s32 	%r307, %r210, 4;
	cvt.u64.u32 	%rd101, %r350;
	add.s64 	%rd115, %rd2, %rd101;
	add.s32 	%r211, %r350, %r26;
	cvt.u64.u32 	%rd102, %r211;
	add.s64 	%rd114, %rd3, %rd102;
	mov.u32 	%r308, %r350;
$L__BB0_15:
	setp.ge.s32 	%p26, %r308, %r127;
	@%p26 bra 	$L__BB0_17;
	ld.global.s8 	%r213, [%rd114];
	mul.wide.s32 	%rd103, %r213, 104;
	add.s64 	%rd104, %rd1, %rd103;
	add.s64 	%rd105, %rd104, -6760;
	ld.global.u8 	%rs46, [%rd115];
	cvt.u32.u16 	%r214, %rs46;
	cvt.s32.s8 	%r215, %r214;
	mul.wide.s32 	%rd106, %r215, 4;
	add.s64 	%rd107, %rd105, %rd106;
	ld.global.u32 	%r216, [%rd107+-260];
	setp.eq.s16 	%p27, %rs46, 90;
	add.s16 	%rs47, %rs46, 1;
	selp.b16 	%rs48, 65, %rs47, %p27;
	cvt.u32.u16 	%r217, %rs48;
	cvt.s32.s8 	%r218, %r217;
	mul.wide.s32 	%rd108, %r218, 4;
	add.s64 	%rd109, %rd105, %rd108;
	ld.global.u32 	%r219, [%rd109+-260];
	sub.s32 	%r220, %r216, %r219;
	st.shared.u32 	[%r307], %r220;
	bra.uni 	$L__BB0_18;
$L__BB0_17:
	mov.b32 	%r212, 0;
	st.shared.u32 	[%r307], %r212;
$L__BB0_18:
	add.s32 	%r31, %r308, 1024;
	add.s32 	%r307, %r307, 4096;
	add.s64 	%rd115, %rd115, 1024;
	add.s64 	%rd114, %rd114, 1024;
	setp.lt.u32 	%p28, %r308, 1023;
	mov.u32 	%r308, %r31;
	@%p28 bra 	$L__BB0_15;
	setp.eq.s32 	%p29, %r350, 0;
	bar.sync 	0;
	mov.u32 	%r222, %ntid.x;
	add.s32 	%r33, %r350, %r222;
	add.s32 	%r349, %r209, %r27;
	shl.b32 	%r35, %r222, 2;
	@%p29 bra 	$L__BB0_21;
	ld.shared.u32 	%r310, [%r349+-4];
$L__BB0_21:
	add.s32 	%r38, %r349, %r35;
	setp.eq.s32 	%p30, %r350, 0;
	ld.shared.u32 	%r313, [%r38+-4];
	bar.sync 	0;
	@%p30 bra 	$L__BB0_23;
	ld.shared.u32 	%r225, [%r349];
	add.s32 	%r226, %r225, %r310;
	st.shared.u32 	[%r349], %r226;
$L__BB0_23:
	ld.shared.u32 	%r227, [%r38];
	add.s32 	%r228, %r227, %r313;
	st.shared.u32 	[%r38], %r228;
	bar.sync 	0;
	setp.lt.u32 	%p31, %r350, 2;
	@%p31 bra 	$L__BB0_25;
	ld.shared.u32 	%r310, [%r349+-8];
$L__BB0_25:
	setp.lt.u32 	%p32, %r33, 2;
	@%p32 bra 	$L__BB0_27;
	ld.shared.u32 	%r313, [%r38+-8];
$L__BB0_27:
	setp.lt.u32 	%p33, %r350, 2;
	bar.sync 	0;
	@%p33 bra 	$L__BB0_29;
	ld.shared.u32 	%r229, [%r349];
	add.s32 	%r230, %r229, %r310;
	st.shared.u32 	[%r349], %r230;
$L__BB0_29:
	setp.lt.u32 	%p34, %r33, 2;
	@%p34 bra 	$L__BB0_31;
	ld.shared.u32 	%r231, [%r38];
	add.s32 	%r232, %r231, %r313;
	st.shared.u32 	[%r38], %r232;
$L__BB0_31:
	bar.sync 	0;
	setp.lt.u32 	%p35, %r350, 4;
	@%p35 bra 	$L__BB0_33;
	ld.shared.u32 	%r310, [%r349+-16];
$L__BB0_33:
	setp.lt.u32 	%p36, %r33, 4;
	@%p36 bra 	$L__BB0_35;
	ld.shared.u32 	%r313, [%r38+-16];
$L__BB0_35:
	setp.lt.u32 	%p37, %r350, 4;
	bar.sync 	0;
	@%p37 bra 	$L__BB0_37;
	ld.shared.u32 	%r233, [%r349];
	add.s32 	%r234, %r233, %r310;
	st.shared.u32 	[%r349], %r234;
$L__BB0_37:
	setp.lt.u32 	%p38, %r33, 4;
	@%p38 bra 	$L__BB0_39;
	ld.shared.u32 	%r235, [%r38];
	add.s32 	%r236, %r235, %r313;
	st.shared.u32 	[%r38], %r236;
$L__BB0_39:
	bar.sync 	0;
	setp.lt.u32 	%p39, %r350, 8;
	@%p39 bra 	$L__BB0_41;
	ld.shared.u32 	%r310, [%r349+-32];
$L__BB0_41:
	setp.lt.u32 	%p40, %r33, 8;
	@%p40 bra 	$L__BB0_43;
	ld.shared.u32 	%r313, [%r38+-32];
$L__BB0_43:
	setp.lt.u32 	%p41, %r350, 8;
	bar.sync 	0;
	@%p41 bra 	$L__BB0_45;
	ld.shared.u32 	%r237, [%r349];
	add.s32 	%r238, %r237, %r310;
	st.shared.u32 	[%r349], %r238;
$L__BB0_45:
	setp.lt.u32 	%p42, %r33, 8;
	@%p42 bra 	$L__BB0_47;
	ld.shared.u32 	%r239, [%r38];
	add.s32 	%r240, %r239, %r313;
	st.shared.u32 	[%r38], %r240;
$L__BB0_47:
	bar.sync 	0;
	setp.lt.u32 	%p43, %r350, 16;
	@%p43 bra 	$L__BB0_49;
	ld.shared.u32 	%r310, [%r349+-64];
$L__BB0_49:
	setp.lt.u32 	%p44, %r33, 16;
	@%p44 bra 	$L__BB0_51;
	ld.shared.u32 	%r313, [%r38+-64];
$L__BB0_51:
	setp.lt.u32 	%p45, %r350, 16;
	bar.sync 	0;
	@%p45 bra 	$L__BB0_53;
	ld.shared.u32 	%r241, [%r349];
	add.s32 	%r242, %r241, %r310;
	st.shared.u32 	[%r349], %r242;
$L__BB0_53:
	setp.lt.u32 	%p46, %r33, 16;
	@%p46 bra 	$L__BB0_55;
	ld.shared.u32 	%r243, [%r38];
	add.s32 	%r244, %r243, %r313;
	st.shared.u32 	[%r38], %r244;
$L__BB0_55:
	bar.sync 	0;
	setp.lt.u32 	%p47, %r350, 32;
	@%p47 bra 	$L__BB0_57;
	ld.shared.u32 	%r310, [%r349+-128];
$L__BB0_57:
	setp.lt.u32 	%p48, %r33, 32;
	@%p48 bra 	$L__BB0_59;
	ld.shared.u32 	%r313, [%r38+-128];
$L__BB0_59:
	setp.lt.u32 	%p49, %r350, 32;
	bar.sync 	0;
	@%p49 bra 	$L__BB0_61;
	ld.shared.u32 	%r245, [%r349];
	add.s32 	%r246, %r245, %r310;
	st.shared.u32 	[%r349], %r246;
$L__BB0_61:
	setp.lt.u32 	%p50, %r33, 32;
	@%p50 bra 	$L__BB0_63;
	ld.shared.u32 	%r247, [%r38];
	add.s32 	%r248, %r247, %r313;
	st.shared.u32 	[%r38], %r248;
$L__BB0_63:
	bar.sync 	0;
	setp.lt.u32 	%p51, %r350, 64;
	@%p51 bra 	$L__BB0_65;
	ld.shared.u32 	%r310, [%r349+-256];
$L__BB0_65:
	setp.lt.u32 	%p52, %r33, 64;
	@%p52 bra 	$L__BB0_67;
	ld.shared.u32 	%r313, [%r38+-256];
$L__BB0_67:
	setp.lt.u32 	%p53, %r350, 64;
	bar.sync 	0;
	@%p53 bra 	$L__BB0_69;
	ld.shared.u32 	%r249, [%r349];
	add.s32 	%r250, %r249, %r310;
	st.shared.u32 	[%r349], %r250;
$L__BB0_69:
	setp.lt.u32 	%p54, %r33, 64;
	@%p54 bra 	$L__BB0_71;
	ld.shared.u32 	%r251, [%r38];
	add.s32 	%r252, %r251, %r313;
	st.shared.u32 	[%r38], %r252;
$L__BB0_71:
	bar.sync 	0;
	setp.lt.u32 	%p55, %r350, 128;
	@%p55 bra 	$L__BB0_73;
	ld.shared.u32 	%r310, [%r349+-512];
$L__BB0_73:
	setp.lt.u32 	%p56, %r33, 128;
	@%p56 bra 	$L__BB0_75;
	ld.shared.u32 	%r313, [%r38+-512];
$L__BB0_75:
	setp.lt.u32 	%p57, %r350, 128;
	bar.sync 	0;
	@%p57 bra 	$L__BB0_77;
	ld.shared.u32 	%r253, [%r349];
	add.s32 	%r254, %r253, %r310;
	st.shared.u32 	[%r349], %r254;
$L__BB0_77:
	setp.lt.u32 	%p58, %r33, 128;
	@%p58 bra 	$L__BB0_79;
	ld.shared.u32 	%r255, [%r38];
	add.s32 	%r256, %r255, %r313;
	st.shared.u32 	[%r38], %r256;
$L__BB0_79:
	bar.sync 	0;
	setp.lt.u32 	%p59, %r350, 256;
	@%p59 bra 	$L__BB0_81;
	ld.shared.u32 	%r310, [%r349+-1024];
$L__BB0_81:
	setp.lt.u32 	%p60, %r33, 256;
	@%p60 bra 	$L__BB0_83;
	ld.shared.u32 	%r313, [%r38+-1024];
$L__BB0_83:
	setp.lt.u32 	%p61, %r350, 256;
	bar.sync 	0;
	@%p61 bra 	$L__BB0_85;
	ld.shared.u32 	%r257, [%r349];
	add.s32 	%r258, %r257, %r310;
	st.shared.u32 	[%r349], %r258;
$L__BB0_85:
	setp.lt.u32 	%p62, %r33, 256;
	@%p62 bra 	$L__BB0_87;
	ld.shared.u32 	%r259, [%r38];
	add.s32 	%r260, %r259, %r313;
	st.shared.u32 	[%r38], %r260;
$L__BB0_87:
	bar.sync 	0;
	setp.lt.u32 	%p63, %r350, 512;
	@%p63 bra 	$L__BB0_89;
	ld.shared.u32 	%r310, [%r349+-2048];
$L__BB0_89:
	setp.lt.u32 	%p64, %r33, 512;
	@%p64 bra 	$L__BB0_91;
	ld.shared.u32 	%r313, [%r38+-2048];
$L__BB0_91:
	setp.lt.u32 	%p65, %r350, 512;
	bar.sync 	0;
	@%p65 bra 	$L__BB0_93;
	ld.shared.u32 	%r261, [%r349];
	add.s32 	%r262, %r261, %r310;
	st.shared.u32 	[%r349], %r262;
$L__BB0_93:
	setp.lt.u32 	%p66, %r33, 512;
	@%p66 bra 	$L__BB0_95;
	ld.shared.u32 	%r263, [%r38];
	add.s32 	%r264, %r263, %r313;
	st.shared.u32 	[%r38], %r264;
$L__BB0_95:
	bar.sync 	0;
	setp.lt.u32 	%p67, %r33, 1024;
	@%p67 bra 	$L__BB0_97;
	ld.shared.u32 	%r313, [%r38+-4096];
$L__BB0_97:
	setp.lt.u32 	%p68, %r33, 1024;
	bar.sync 	0;
	@%p68 bra 	$L__BB0_99;
	ld.shared.u32 	%r265, [%r38];
	add.s32 	%r266, %r265, %r313;
	st.shared.u32 	[%r38], %r266;
$L__BB0_99:
	setp.eq.s32 	%p69, %r350, 0;
	bar.sync 	0;
	bar.sync 	0;
	@%p69 bra 	$L__BB0_101;
	ld.shared.u32 	%r330, [%r349+-4];
$L__BB0_101:
	setp.eq.s32 	%p70, %r350, 0;
	ld.shared.u32 	%r333, [%r38+-4];
	bar.sync 	0;
	@%p70 bra 	$L__BB0_104;
	ld.shared.u32 	%r268, [%r349];
	setp.ge.s32 	%p71, %r268, %r330;
	@%p71 bra 	$L__BB0_104;
	st.shared.u32 	[%r349], %r330;
$L__BB0_104:
	ld.shared.u32 	%r269, [%r38];
	setp.ge.s32 	%p72, %r269, %r333;
	@%p72 bra 	$L__BB0_106;
	st.shared.u32 	[%r38], %r333;
$L__BB0_106:
	setp.lt.u32 	%p73, %r350, 2;
	bar.sync 	0;
	@%p73 bra 	$L__BB0_108;
	ld.shared.u32 	%r330, [%r349+-8];
$L__BB0_108:
	setp.lt.u32 	%p74, %r33, 2;
	@%p74 bra 	$L__BB0_110;
	ld.shared.u32 	%r333, [%r38+-8];
$L__BB0_110:
	setp.lt.u32 	%p75, %r350, 2;
	bar.sync 	0;
	@%p75 bra 	$L__BB0_113;
	ld.shared.u32 	%r270, [%r349];
	setp.ge.s32 	%p76, %r270, %r330;
	@%p76 bra 	$L__BB0_113;
	st.shared.u32 	[%r349], %r330;
$L__BB0_113:
	setp.lt.u32 	%p77, %r33, 2;
	@%p77 bra 	$L__BB0_116;
	ld.shared.u32 	%r271, [%r38];
	setp.ge.s32 	%p78, %r271, %r333;
	@%p78 bra 	$L__BB0_116;
	st.shared.u32 	[%r38], %r333;
$L__BB0_116:
	setp.lt.u32 	%p79, %r350, 4;
	bar.sync 	0;
	@%p79 bra 	$L__BB0_118;
	ld.shared.u32 	%r330, [%r349+-16];
$L__BB0_118:
	setp.lt.u32 	%p80, %r33, 4;
	@%p80 bra 	$L__BB0_120;
	ld.shared.u32 	%r333, [%r38+-16];
$L__BB0_120:
	setp.lt.u32 	%p81, %r350, 4;
	bar.sync 	0;
	@%p81 bra 	$L__BB0_123;
	ld.shared.u32 	%r272, [%r349];
	setp.ge.s32 	%p82, %r272, %r330;
	@%p82 bra 	$L__BB0_123;
	st.shared.u32 	[%r349], %r330;
$L__BB0_123:
	setp.lt.u32 	%p83, %r33, 4;
	@%p83 bra 	$L__BB0_126;
	ld.shared.u32 	%r273, [%r38];
	setp.ge.s32 	%p84, %r273, %r333;
	@%p84 bra 	$L__BB0_126;
	st.shared.u32 	[%r38], %r333;
$L__BB0_126:
	setp.lt.u32 	%p85, %r350, 8;
	bar.sync 	0;
	@%p85 bra 	$L__BB0_128;
	ld.shared.u32 	%r330, [%r349+-32];
$L__BB0_128:
	setp.lt.u32 	%p86, %r33, 8;
	@%p86 bra 	$L__BB0_130;
	ld.shared.u32 	%r333, [%r38+-32];
$L__BB0_130:
	setp.lt.u32 	%p87, %r350, 8;
	bar.sync 	0;
	@%p87 bra 	$L__BB0_133;
	ld.shared.u32 	%r274, [%r349];
	setp.ge.s32 	%p88, %r274, %r330;
	@%p88 bra 	$L__BB0_133;
	st.shared.u32 	[%r349], %r330;
$L__BB0_133:
	setp.lt.u32 	%p89, %r33, 8;
	@%p89 bra 	$L__BB0_136;
	ld.shared.u32 	%r275, [%r38];
	setp.ge.s32 	%p90, %r275, %r333;
	@%p90 bra 	$L__BB0_136;
	st.shared.u32 	[%r38], %r333;
$L__BB0_136:
	setp.lt.u32 	%p91, %r350, 16;
	bar.sync 	0;
	@%p91 bra 	$L__BB0_138;
	ld.shared.u32 	%r330, [%r349+-64];
$L__BB0_138:
	setp.lt.u32 	%p92, %r33, 16;
	@%p92 bra 	$L__BB0_140;
	ld.shared.u32 	%r333, [%r38+-64];
$L__BB0_140:
	setp.lt.u32 	%p93, %r350, 16;
	bar.sync 	0;
	@%p93 bra 	$L__BB0_143;
	ld.shared.u32 	%r276, [%r349];
	setp.ge.s32 	%p94, %r276, %r330;
	@%p94 bra 	$L__BB0_143;
	st.shared.u32 	[%r349], %r330;
$L__BB0_143:
	setp.lt.u32 	%p95, %r33, 16;
	@%p95 bra 	$L__BB0_146;
	ld.shared.u32 	%r277, [%r38];
	setp.ge.s32 	%p96, %r277, %r333;
	@%p96 bra 	$L__BB0_146;
	st.shared.u32 	[%r38], %r333;
$L__BB0_146:
	setp.lt.u32 	%p97, %r350, 32;
	bar.sync 	0;
	@%p97 bra 	$L__BB0_148;
	ld.shared.u32 	%r330, [%r349+-128];
$L__BB0_148:
	setp.lt.u32 	%p98, %r33, 32;
	@%p98 bra 	$L__BB0_150;
	ld.shared.u32 	%r333, [%r38+-128];
$L__BB0_150:
	setp.lt.u32 	%p99, %r350, 32;
	bar.sync 	0;
	@%p99 bra 	$L__BB0_153;
	ld.shared.u32 	%r278, [%r349];
	setp.ge.s32 	%p100, %r278, %r330;
	@%p100 bra 	$L__BB0_153;
	st.shared.u32 	[%r349], %r330;
$L__BB0_153:
	setp.lt.u32 	%p101, %r33, 32;
	@%p101 bra 	$L__BB0_156;
	ld.shared.u32 	%r279, [%r38];
	setp.ge.s32 	%p102, %r279, %r333;
	@%p102 bra 	$L__BB0_156;
	st.shared.u32 	[%r38], %r333;
$L__BB0_156:
	setp.lt.u32 	%p103, %r350, 64;
	bar.sync 	0;
	@%p103 bra 	$L__BB0_158;
	ld.shared.u32 	%r330, [%r349+-256];
$L__BB0_158:
	setp.lt.u32 	%p104, %r33, 64;
	@%p104 bra 	$L__BB0_160;
	ld.shared.u32 	%r333, [%r38+-256];
$L__BB0_160:
	setp.lt.u32 	%p105, %r350, 64;
	bar.sync 	0;
	@%p105 bra 	$L__BB0_163;
	ld.shared.u32 	%r280, [%r349];
	setp.ge.s32 	%p106, %r280, %r330;
	@%p106 bra 	$L__BB0_163;
	st.shared.u32 	[%r349], %r330;
$L__BB0_163:
	setp.lt.u32 	%p107, %r33, 64;
	@%p107 bra 	$L__BB0_166;
	ld.shared.u32 	%r281, [%r38];
	setp.ge.s32 	%p108, %r281, %r333;
	@%p108 bra 	$L__BB0_166;
	st.shared.u32 	[%r38], %r333;
$L__BB0_166:
	setp.lt.u32 	%p109, %r350, 128;
	bar.sync 	0;
	@%p109 bra 	$L__BB0_168;
	ld.shared.u32 	%r330, [%r349+-512];
$L__BB0_168:
	setp.lt.u32 	%p110, %r33, 128;
	@%p110 bra 	$L__BB0_170;
	ld.shared.u32 	%r333, [%r38+-512];
$L__BB0_170:
	setp.lt.u32 	%p111, %r350, 128;
	bar.sync 	0;
	@%p111 bra 	$L__BB0_173;
	ld.shared.u32 	%r282, [%r349];
	setp.ge.s32 	%p112, %r282, %r330;
	@%p112 bra 	$L__BB0_173;
	st.shared.u32 	[%r349], %r330;
$L__BB0_173:
	setp.lt.u32 	%p113, %r33, 128;
	@%p113 bra 	$L__BB0_176;
	ld.shared.u32 	%r283, [%r38];
	setp.ge.s32 	%p114, %r283, %r333;
	@%p114 bra 	$L__BB0_176;
	st.shared.u32 	[%r38], %r333;
$L__BB0_176:
	setp.lt.u32 	%p115, %r350, 256;
	bar.sync 	0;
	@%p115 bra 	$L__BB0_178;
	ld.shared.u32 	%r330, [%r349+-1024];
$L__BB0_178:
	setp.lt.u32 	%p116, %r33, 256;
	@%p116 bra 	$L__BB0_180;
	ld.shared.u32 	%r333, [%r38+-1024];
$L__BB0_180:
	setp.lt.u32 	%p117, %r350, 256;
	bar.sync 	0;
	@%p117 bra 	$L__BB0_183;
	ld.shared.u32 	%r284, [%r349];
	setp.ge.s32 	%p118, %r284, %r330;
	@%p118 bra 	$L__BB0_183;
	st.shared.u32 	[%r349], %r330;
$L__BB0_183:
	setp.lt.u32 	%p119, %r33, 256;
	@%p119 bra 	$L__BB0_186;
	ld.shared.u32 	%r285, [%r38];
	setp.ge.s32 	%p120, %r285, %r333;
	@%p120 bra 	$L__BB0_186;
	st.shared.u32 	[%r38], %r333;
$L__BB0_186:
	setp.lt.u32 	%p121, %r350, 512;
	bar.sync 	0;
	@%p121 bra 	$L__BB0_188;
	ld.shared.u32 	%r330, [%r349+-2048];
$L__BB0_188:
	setp.lt.u32 	%p122, %r33, 512;
	@%p122 bra 	$L__BB0_190;
	ld.shared.u32 	%r333, [%r38+-2048];
$L__BB0_190:
	setp.lt.u32 	%p123, %r350, 512;
	bar.sync 	0;
	@%p123 bra 	$L__BB0_193;
	ld.shared.u32 	%r286, [%r349];
	setp.ge.s32 	%p124, %r286, %r330;
	@%p124 bra 	$L__BB0_193;
	st.shared.u32 	[%r349], %r330;
$L__BB0_193:
	setp.lt.u32 	%p125, %r33, 512;
	@%p125 bra 	$L__BB0_196;
	ld.shared.u32 	%r287, [%r38];
	setp.ge.s32 	%p126, %r287, %r333;
	@%p126 bra 	$L__BB0_196;
	st.shared.u32 	[%r38], %r333;
$L__BB0_196:
	setp.lt.u32 	%p127, %r33, 1024;
	bar.sync 	0;
	@%p127 bra 	$L__BB0_198;
	ld.shared.u32 	%r333, [%r38+-4096];
$L__BB0_198:
	setp.lt.u32 	%p128, %r33, 1024;
	bar.sync 	0;
	@%p128 bra 	$L__BB0_201;
	ld.shared.u32 	%r288, [%r38];
	setp.ge.s32 	%p129, %r288, %r333;
	@%p129 bra 	$L__BB0_201;
	st.shared.u32 	[%r38], %r333;
$L__BB0_201:
	bar.sync 	0;
	bar.sync 	0;
	ld.shared.u32 	%r119, [_ZZ9work_cudaPciS_iPA26_iiPiE6scores];
	ld.shared.u32 	%r120, [_ZZ9work_cudaPciS_iPA26_iiPiE6scores+8188];
	shl.b32 	%r290, %r26, 1;
	cvta.to.global.u64 	%rd110, %rd17;
	mul.wide.u32 	%rd111, %r290, 4;
	add.s64 	%rd16, %rd110, %rd111;
$L__BB0_202:
	mov.u32 	%r123, %r350;
	setp.ne.s32 	%p130, %r119, %r120;
	add.s32 	%r124, %r123, -1024;
	setp.ne.s32 	%p131, %r124, -1024;
	or.pred  	%p132, %p131, %p130;
	@%p132 bra 	$L__BB0_204;
	st.global.u32 	[%rd16], %r119;
	mov.b32 	%r294, 0;
	st.global.u32 	[%rd16+4], %r294;
	bra.uni 	$L__BB0_207;
$L__BB0_204:
	setp.eq.s32 	%p133, %r124, -1024;
	@%p133 bra 	$L__BB0_207;
	ld.shared.u32 	%r291, [%r349+-4];
	ld.shared.u32 	%r292, [%r349];
	setp.eq.s32 	%p134, %r291, %r292;
	setp.ne.s32 	%p135, %r292, %r120;
	or.pred  	%p136, %p134, %p135;
	@%p136 bra 	$L__BB0_207;
	st.global.u32 	[%rd16], %r120;
	st.global.u32 	[%rd16+4], %r123;
$L__BB0_207:
	add.s32 	%r350, %r123, 1024;
	add.s32 	%r349, %r349, 4096;
	setp.lt.u32 	%p137, %r123, 1024;
	@%p137 bra 	$L__BB0_202;
	ret;

}


// ===== COMPILED SASS (sm_100) =====

	.target	sm_100

	.elftype	@"ET_EXEC"


//--------------------- .note.nv.tkinfo           --------------------------
	.section	.note.nv.tkinfo,"",@"SHT_NOTE"
	.sectionflags	@"SHF_NOTE_NV_TKINFO"
	.tkinfo
        /*0018*/ 	.word	0x00000002
        /*0030*/ 	.string	""
        /*0030*/ 	.string	"ptxas"
        /*0030*/ 	.string	"Cuda compilation tools, release 13.0, V13.0.88"
        /*0030*/ 	.string	"Build cuda_13.0.r13.0/compiler.36424714_0"
        /*0030*/ 	.string	"-arch sm_100 -m 64 "



//--------------------- .note.nv.cuinfo           --------------------------
	.section	.note.nv.cuinfo,"",@"SHT_NOTE"
	.sectionflags	@"SHF_NOTE_NV_CUINFO"
        /*0018*/ 	.short	0x0002
        /*001a*/ 	.short	0x0064
        /*001c*/ 	.short	0x0082
	.zero		2


//--------------------- .nv.info                  --------------------------
	.section	.nv.info,"",@"SHT_CUDA_INFO"
	.align	4


	//----- nvinfo : EIATTR_REGCOUNT
	.align		4
        /*0000*/ 	.byte	0x04, 0x2f
        /*0002*/ 	.short	(.L_1 - .L_0)
	.align		4
.L_0:
        /*0004*/ 	.word	index@(_Z9work_cudaPciS_iPA26_iiPi)
        /*0008*/ 	.word	0x0000001f


	//----- nvinfo : EIATTR_FRAME_SIZE
	.align		4
.L_1:
        /*000c*/ 	.byte	0x04, 0x11
        /*000e*/ 	.short	(.L_3 - .L_2)
	.align		4
.L_2:
        /*0010*/ 	.word	index@(_Z9work_cudaPciS_iPA26_iiPi)
        /*0014*/ 	.word	0x00000000


	//----- nvinfo : EIATTR_MIN_STACK_SIZE
	.align		4
.L_3:
        /*0018*/ 	.byte	0x04, 0x12
        /*001a*/ 	.short	(.L_5 - .L_4)
	.align		4
.L_4:
        /*001c*/ 	.word	index@(_Z9work_cudaPciS_iPA26_iiPi)
        /*0020*/ 	.word	0x00000000
.L_5:


//--------------------- .nv.compat                --------------------------
	.section	.nv.compat,"",@"SHT_CUDA_COMPAT_INFO"
	.align	4
        /*0000*/ 	.byte	0x02, 0x09, 0x00, 0x00, 0x02, 0x02, 0x01, 0x00, 0x02, 0x05, 0x05, 0x00, 0x03, 0x07, 0x01, 0x01
        /*0010*/ 	.byte	0x02, 0x03, 0x00, 0x00, 0x02, 0x06, 0x01, 0x00, 0x04, 0x0b, 0x08, 0x00, 0x09, 0x00, 0x00, 0x00
        /*0020*/ 	.byte	0x00, 0x00, 0x00, 0x00


//--------------------- .nv.info._Z9work_cudaPciS_iPA26_iiPi --------------------------
	.section	.nv.info._Z9work_cudaPciS_iPA26_iiPi,"",@"SHT_CUDA_INFO"
	.sectionflags	@""
	.align	4


	//----- nvinfo : EIATTR_CUDA_API_VERSION
	.align		4
        /*0000*/ 	.byte	0x04, 0x37
        /*0002*/ 	.short	(.L_7 - .L_6)
.L_6:
        /*0004*/ 	.word	0x00000082


	//----- nvinfo : EIATTR_KPARAM_INFO
	.align		4
.L_7:
        /*0008*/ 	.byte	0x04, 0x17
        /*000a*/ 	.short	(.L_9 - .L_8)
.L_8:
        /*000c*/ 	.word	0x00000000
        /*0010*/ 	.short	0x0006
        /*0012*/ 	.short	0x0030
        /*0014*/ 	.byte	0x00, 0xf5, 0x21, 0x00


	//----- nvinfo : EIATTR_KPARAM_INFO
	.align		4
.L_9:
        /*0018*/ 	.byte	0x04, 0x17
        /*001a*/ 	.short	(.L_11 - .L_10)
.L_10:
        /*001c*/ 	.word	0x00000000
        /*0020*/ 	.short	0x0005
        /*0022*/ 	.short	0x0028
        /*0024*/ 	.byte	0x00, 0xf0, 0x11, 0x00


	//----- nvinfo : EIATTR_KPARAM_INFO
	.align		4
.L_11:
        /*0028*/ 	.byte	0x04, 0x17
        /*002a*/ 	.short	(.L_13 - .L_12)
.L_12:
        /*002c*/ 	.word	0x00000000
        /*0030*/ 	.short	0x0004
        /*0032*/ 	.short	0x0020
        /*0034*/ 	.byte	0x00, 0xf5, 0x21, 0x00


	//----- nvinfo : EIATTR_KPARAM_INFO
	.align		4
.L_13:
        /*0038*/ 	.byte	0x04, 0x17
        /*003a*/ 	.short	(.L_15 - .L_14)
.L_14:
        /*003c*/ 	.word	0x00000000
        /*0040*/ 	.short	0x0003
        /*0042*/ 	.short	0x0018
        /*0044*/ 	.byte	0x00, 0xf0, 0x11, 0x00


	//----- nvinfo : EIATTR_KPARAM_INFO
	.align		4
.L_15:
        /*0048*/ 	.byte	0x04, 0x17
        /*004a*/ 	.short	(.L_17 - .L_16)
.L_16:
        /*004c*/ 	.word	0x00000000
        /*0050*/ 	.short	0x0002
        /*0052*/ 	.short	0x0010
        /*0054*/ 	.byte	0x00, 0xf5, 0x21, 0x00


	//----- nvinfo : EIATTR_KPARAM_INFO
	.align		4
.L_17:
        /*0058*/ 	.byte	0x04, 0x17
        /*005a*/ 	.short	(.L_19 - .L_18)
.L_18:
        /*005c*/ 	.word	0x00000000
        /*0060*/ 	.short	0x0001
        /*0062*/ 	.short	0x0008
        /*0064*/ 	.byte	0x00, 0xf0, 0x11, 0x00


	//----- nvinfo : EIATTR_KPARAM_INFO
	.align		4
.L_19:
        /*0068*/ 	.byte	0x04, 0x17
        /*006a*/ 	.short	(.L_21 - .L_20)
.L_20:
        /*006c*/ 	.word	0x00000000
        /*0070*/ 	.short	0x0000
        /*0072*/ 	.short	0x0000
        /*0074*/ 	.byte	0x00, 0xf5, 0x21, 0x00


	//----- nvinfo : EIATTR_SPARSE_MMA_MASK
	.align		4
.L_21:
        /*0078*/ 	.byte	0x03, 0x50
        /*007a*/ 	.short	0x0000


	//----- nvinfo : EIATTR_MAXREG_COUNT
	.align		4
        /*007c*/ 	.byte	0x03, 0x1b
        /*007e*/ 	.short	0x00ff


	//----- nvinfo : EIATTR_NUM_BARRIERS
	.align		4
        /*0080*/ 	.byte	0x02, 0x4c
        /*0082*/ 	.byte	0x01
	.zero		1


	//----- nvinfo : EIATTR_MERCURY_ISA_VERSION
	.align		4
        /*0084*/ 	.byte	0x03, 0x5f
        /*0086*/ 	.short	0x0101


	//----- nvinfo : EIATTR_VRC_CTA_INIT_COUNT
	.align		4
        /*0088*/ 	.byte	0x02, 0x4a
	.zero		1
	.zero		1


	//----- nvinfo : EIATTR_EXIT_INSTR_OFFSETS
	.align		4
        /*008c*/ 	.byte	0x04, 0x1c
        /*008e*/ 	.short	(.L_23 - .L_22)


	//   ....[0]....
.L_22:
        /*0090*/ 	.word	0x00002a10


	//----- nvinfo : EIATTR_CRS_STACK_SIZE
	.align		4
.L_23:
        /*0094*/ 	.byte	0x04, 0x1e
        /*0096*/ 	.short	(.L_25 - .L_24)
.L_24:
        /*0098*/ 	.word	0x00000000


	//----- nvinfo : EIATTR_CBANK_PARAM_SIZE
	.align		4
.L_25:
        /*009c*/ 	.byte	0x03, 0x19
        /*009e*/ 	.short	0x0038


	//----- nvinfo : EIATTR_PARAM_CBANK
	.align		4
        /*00a0*/ 	.byte	0x04, 0x0a
        /*00a2*/ 	.short	(.L_27 - .L_26)
	.align		4
.L_26:
        /*00a4*/ 	.word	index@(.nv.constant0._Z9work_cudaPciS_iPA26_iiPi)
        /*00a8*/ 	.short	0x0380
        /*00aa*/ 	.short	0x0038


	//----- nvinfo : EIATTR_SW_WAR
	.align		4
.L_27:
        /*00ac*/ 	.byte	0x04, 0x36
        /*00ae*/ 	.short	(.L_29 - .L_28)
.L_28:
        /*00b0*/ 	.word	0x00000008
.L_29:


//--------------------- .nv.callgraph             --------------------------
	.section	.nv.callgraph,"",@"SHT_CUDA_CALLGRAPH"
	.align	4
	.sectionentsize	8
	.align		4
        /*0000*/ 	.word	0x00000000
	.align		4
        /*0004*/ 	.word	0xffffffff
	.align		4
        /*0008*/ 	.word	0x00000000
	.align		4
        /*000c*/ 	.word	0xfffffffe
	.align		4
        /*0010*/ 	.word	0x00000000
	.align		4
        /*0014*/ 	.word	0xfffffffd
	.align		4
        /*0018*/ 	.word	0x00000000
	.align		4
        /*001c*/ 	.word	0xfffffffc


//--------------------- .text._Z9work_cudaPciS_iPA26_iiPi --------------------------
	.section	.text._Z9work_cudaPciS_iPA26_iiPi,"ax",@progbits
	.align	128
        .global         _Z9work_cudaPciS_iPA26_iiPi
        .type           _Z9work_cudaPciS_iPA26_iiPi,@function
        .size           _Z9work_cudaPciS_iPA26_iiPi,(.L_x_56 - _Z9work_cudaPciS_iPA26_iiPi)
        .other          _Z9work_cudaPciS_iPA26_iiPi,@"STO_CUDA_ENTRY STV_DEFAULT"
_Z9work_cudaPciS_iPA26_iiPi:
.text._Z9work_cudaPciS_iPA26_iiPi:
[----:B------:R-:W-:Y:S01]  /*0000*/  LDC R1, c[0x0][0x37c] ;  /* 0x0000df00ff017b82 */ /* 0x000fe20000000800 */
[----:B------:R-:W0:Y:S01]  /*0010*/  S2R R0, SR_TID.X ;  /* 0x0000000000007919 */ /* 0x000e220000002100 */
[----:B------:R-:W1:Y:S01]  /*0020*/  LDCU.64 UR16, c[0x0][0x358] ;  /* 0x00006b00ff1077ac */ /* 0x000e620008000a00 */
[----:B------:R-:W-:Y:S01]  /*0030*/  BSSY.RECONVERGENT B0, `(.L_x_0) ;  /* 0x00000f5000007945 */ /* 0x000fe20003800200 */
[----:B0-----:R-:W-:-:S13]  /*0040*/  ISETP.NE.AND P0, PT, R0, RZ, PT ;  /* 0x000000ff0000720c */ /* 0x001fda0003f05270 */
[----:B-1----:R-:W-:Y:S05]  /*0050*/  @P0 BRA `(.L_x_1) ;  /* 0x0000000c00c80947 */ /* 0x002fea0003800000 */
[----:B------:R-:W0:Y:S01]  /*0060*/  S2UR UR5, SR_CgaCtaId ;  /* 0x00000000000579c3 */ /* 0x000e220000008800 */
[----:B------:R-:W-:Y:S01]  /*0070*/  UMOV UR4, 0x400 ;  /* 0x0000040000047882 */ /* 0x000fe20000000000 */
[----:B------:R-:W1:Y:S02]  /*0080*/  LDCU UR11, c[0x0][0x388] ;  /* 0x00007100ff0b77ac */ /* 0x000e640008000800 */
[----:B-1----:R-:W-:Y:S02]  /*0090*/  UISETP.GE.AND UP0, UPT, UR11, 0x1, UPT ;  /* 0x000000010b00788c */ /* 0x002fe4000bf06270 */
[----:B0-----:R-:W-:-:S09]  /*00a0*/  ULEA UR5, UR5, UR4, 0x18 ;  /* 0x0000000405057291 */ /* 0x001fd2000f8ec0ff */
[----:B------:R-:W-:Y:S01]  /*00b0*/  STS [UR5], RZ ;  /* 0x000000ffff007988 */ /* 0x000fe20008000805 */
[----:B------:R-:W-:Y:S05]  /*00c0*/  BRA.U !UP0, `(.L_x_1) ;  /* 0x0000000d08ac7547 */ /* 0x000fea000b800000 */
[----:B------:R-:W0:Y:S01]  /*00d0*/  S2UR UR7, SR_CTAID.X ;  /* 0x00000000000779c3 */ /* 0x000e220000002500 */
[----:B------:R-:W-:Y:S01]  /*00e0*/  UISETP.GE.U32.AND UP1, UPT, UR11, 0x8, UPT ;  /* 0x000000080b00788c */ /* 0x000fe2000bf26070 */
[----:B------:R-:W-:Y:S01]  /*00f0*/  IMAD.MOV.U32 R6, RZ, RZ, RZ ;  /* 0x000000ffff067224 */ /* 0x000fe200078e00ff */
[----:B------:R-:W-:Y:S01]  /*0100*/  ULOP3.LUT UR18, UR11, 0x7, URZ, 0xc0, !UPT ;  /* 0x000000070b127892 */ /* 0x000fe2000f8ec0ff */
[----:B------:R-:W-:-:S03]  /*0110*/  UMOV UR4, URZ ;  /* 0x000000ff00047c82 */ /* 0x000fc60008000000 */
[----:B------:R-:W-:-:S03]  /*0120*/  UISETP.NE.AND UP0, UPT, UR18, URZ, UPT ;  /* 0x000000ff1200728c */ /* 0x000fc6000bf05270 */
[----:B------:R-:W-:Y:S08]  /*0130*/  BRA.U !UP1, `(.L_x_2) ;  /* 0x0000000509907547 */ /* 0x000ff0000b800000 */
[----:B------:R-:W0:Y:S01]  /*0140*/  LDCU.64 UR12, c[0x0][0x390] ;  /* 0x00007200ff0c77ac */ /* 0x000e220008000a00 */
[----:B------:R-:W-:Y:S01]  /*0150*/  IMAD.MOV.U32 R6, RZ, RZ, RZ ;  /* 0x000000ffff067224 */ /* 0x000fe200078e00ff */
[----:B------:R-:W1:Y:S01]  /*0160*/  LDCU.64 UR14, c[0x0][0x380] ;  /* 0x00007000ff0e77ac */ /* 0x000e620008000a00 */
[----:B------:R-:W-:Y:S02]  /*0170*/  ULOP3.LUT UR4, UR11, 0x7ffffff8, URZ, 0xc0, !UPT ;  /* 0x7ffffff80b047892 */ /* 0x000fe4000f8ec0ff */
[----:B0-----:R-:W-:Y:S02]  /*0180*/  UIADD3 UR9, UP1, UPT, UR7, UR12, URZ ;  /* 0x0000000c07097290 */ /* 0x001fe4000ff3e0ff */
[----:B------:R-:W-:Y:S02]  /*0190*/  UIADD3 UR12, UPT, UPT, -UR4, URZ, URZ ;  /* 0x000000ff040c7290 */ /* 0x000fe4000fffe1ff */
[----:B-1----:R-:W-:Y:S02]  /*01a0*/  UIADD3 UR6, UP3, UPT, UR14, 0x3, URZ ;  /* 0x000000030e067890 */ /* 0x002fe4000ff7e0ff */
[----:B------:R-:W-:-:S02]  /*01b0*/  UIADD3 UR9, UP2, UPT, UR9, 0x3, URZ ;  /* 0x0000000309097890 */ /* 0x000fc4000ff5e0ff */
[----:B------:R-:W-:Y:S02]  /*01c0*/  UIADD3.X UR8, UPT, UPT, URZ, UR15, URZ, UP3, !UPT ;  /* 0x0000000fff087290 */ /* 0x000fe40009ffe4ff */
[----:B------:R-:W-:Y:S01]  /*01d0*/  UIADD3.X UR10, UPT, UPT, URZ, URZ, UR13, UP2, UP1 ;  /* 0x000000ffff0a7290 */ /* 0x000fe200097e240d */
[----:B------:R-:W-:Y:S02]  /*01e0*/  IMAD.U32 R10, RZ, RZ, UR6 ;  /* 0x00000006ff0a7e24 */ /* 0x000fe4000f8e00ff */
[----:B------:R-:W-:Y:S02]  /*01f0*/  IMAD.U32 R14, RZ, RZ, UR9 ;  /* 0x00000009ff0e7e24 */ /* 0x000fe4000f8e00ff */
[----:B------:R-:W-:Y:S02]  /*0200*/  IMAD.U32 R11, RZ, RZ, UR8 ;  /* 0x00000008ff0b7e24 */ /* 0x000fe4000f8e00ff */
[----:B------:R-:W-:-:S07]  /*0210*/  IMAD.U32 R15, RZ, RZ, UR10 ;  /* 0x0000000aff0f7e24 */ /* 0x000fce000f8e00ff */
.L_x_3:
[----:B------:R-:W2:Y:S01]  /*0220*/  LDG.E.U8 R16, desc[UR16][R10.64+-0x3] ;  /* 0xfffffd100a107981 */ /* 0x000ea2000c1e1100 */
[----:B------:R-:W0:Y:S03]  /*0230*/  LDC.64 R12, c[0x0][0x3a0] ;  /* 0x0000e800ff0c7b82 */ /* 0x000e260000000a00 */
[----:B------:R-:W3:Y:S04]  /*0240*/  LDG.E.U8 R20, desc[UR16][R10.64+-0x1] ;  /* 0xffffff100a147981 */ /* 0x000ee8000c1e1100 */
[----:B------:R-:W4:Y:S04]  /*0250*/  LDG.E.U8 R18, desc[UR16][R10.64+-0x2] ;  /* 0xfffffe100a127981 */ /* 0x000f28000c1e1100 */
[----:B------:R-:W0:Y:S04]  /*0260*/  LDG.E.S8 R17, desc[UR16][R14.64+-0x3] ;  /* 0xfffffd100e117981 */ /* 0x000e28000c1e1300 */
[----:B------:R-:W5:Y:S04]  /*0270*/  LDG.E.S8 R19, desc[UR16][R14.64+-0x1] ;  /* 0xffffff100e137981 */ /* 0x000f68000c1e1300 */
[----:B------:R-:W5:Y:S04]  /*0280*/  LDG.E.U8 R22, desc[UR16][R10.64+0x1] ;  /* 0x000001100a167981 */ /* 0x000f68000c1e1100 */
[----:B------:R-:W5:Y:S04]  /*0290*/  LDG.E.U8 R5, desc[UR16][R10.64] ;  /* 0x000000100a057981 */ /* 0x000f68000c1e1100 */
[----:B------:R-:W5:Y:S04]  /*02a0*/  LDG.E.S8 R21, desc[UR16][R14.64+-0x2] ;  /* 0xfffffe100e157981 */ /* 0x000f68000c1e1300 */
[----:B------:R-:W5:Y:S04]  /*02b0*/  LDG.E.U8 R3, desc[UR16][R10.64+0x2] ;  /* 0x000002100a037981 */ /* 0x000f68000c1e1100 */
[----:B------:R-:W5:Y:S04]  /*02c0*/  LDG.E.U8 R24, desc[UR16][R10.64+0x4] ;  /* 0x000004100a187981 */ /* 0x000f68000c1e1100 */
[----:B------:R-:W5:Y:S04]  /*02d0*/  LDG.E.U8 R23, desc[UR16][R10.64+0x3] ;  /* 0x000003100a177981 */ /* 0x000f68000c1e1100 */
[----:B------:R-:W5:Y:S04]  /*02e0*/  LDG.E.S8 R2, desc[UR16][R14.64+0x1] ;  /* 0x000001100e027981 */ /* 0x000f68000c1e1300 */
[----:B------:R-:W5:Y:S04]  /*02f0*/  LDG.E.S8 R7, desc[UR16][R14.64+0x2] ;  /* 0x000002100e077981 */ /* 0x000f68000c1e1300 */
[----:B------:R-:W5:Y:S04]  /*0300*/  LDG.E.S8 R4, desc[UR16][R14.64] ;  /* 0x000000100e047981 */ /* 0x000f68000c1e1300 */
[----:B------:R-:W5:Y:S04]  /*0310*/  LDG.E.S8 R8, desc[UR16][R14.64+0x3] ;  /* 0x000003100e087981 */ /* 0x000f68000c1e1300 */
[----:B------:R-:W5:Y:S01]  /*0320*/  LDG.E.S8 R9, desc[UR16][R14.64+0x4] ;  /* 0x000004100e097981 */ /* 0x000f62000c1e1300 */
[C---:B--2---:R-:W-:Y:S01]  /*0330*/  ISETP.NE.AND P0, PT, R16.reuse, 0x5a, PT ;  /* 0x0000005a1000780c */ /* 0x044fe20003f05270 */
[----:B------:R-:W-:-:S05]  /*0340*/  VIADD R16, R16, 0x1 ;  /* 0x0000000110107836 */ /* 0x000fca0000000000 */
[----:B------:R-:W-:Y:S02]  /*0350*/  SEL R16, R16, 0x41, P0 ;  /* 0x0000004110107807 */ /* 0x000fe40000000000 */
[C---:B---3--:R-:W-:Y:S01]  /*0360*/  ISETP.NE.AND P0, PT, R20.reuse, 0x5a, PT ;  /* 0x0000005a1400780c */ /* 0x048fe20003f05270 */
[----:B------:R-:W-:Y:S01]  /*0370*/  VIADD R20, R20, 0x1 ;  /* 0x0000000114147836 */ /* 0x000fe20000000000 */
[C---:B----4-:R-:W-:Y:S01]  /*0380*/  ISETP.NE.AND P1, PT, R18.reuse, 0x5a, PT ;  /* 0x0000005a1200780c */ /* 0x050fe20003f25270 */
[----:B------:R-:W-:Y:S01]  /*0390*/  VIADD R18, R18, 0x1 ;  /* 0x0000000112127836 */ /* 0x000fe20000000000 */
[----:B------:R-:W-:Y:S02]  /*03a0*/  PRMT R25, R16, 0x8880, RZ ;  /* 0x0000888010197816 */ /* 0x000fe400000000ff */
[----:B------:R-:W-:Y:S01]  /*03b0*/  SEL R20, R20, 0x41, P0 ;  /* 0x0000004114147807 */ /* 0x000fe20000000000 */
[----:B0-----:R-:W-:Y:S01]  /*03c0*/  IMAD.WIDE R16, R17, 0x68, R12 ;  /* 0x0000006811107825 */ /* 0x001fe200078e020c */
[----:B------:R-:W-:-:S02]  /*03d0*/  SEL R18, R18, 0x41, P1 ;  /* 0x0000004112127807 */ /* 0x000fc40000800000 */
[----:B------:R-:W-:Y:S02]  /*03e0*/  PRMT R20, R20, 0x8880, RZ ;  /* 0x0000888014147816 */ /* 0x000fe400000000ff */
[----:B------:R-:W-:Y:S01]  /*03f0*/  PRMT R27, R18, 0x8880, RZ ;  /* 0x00008880121b7816 */ /* 0x000fe200000000ff */
[----:B-----5:R-:W-:-:S04]  /*0400*/  IMAD.WIDE R18, R19, 0x68, R12 ;  /* 0x0000006813127825 */ /* 0x020fc800078e020c */
[----:B------:R-:W-:Y:S01]  /*0410*/  IMAD.WIDE R16, R25, 0x4, R16 ;  /* 0x0000000419107825 */ /* 0x000fe200078e0210 */
[----:B------:R-:W-:-:S03]  /*0420*/  ISETP.NE.AND P1, PT, R22, 0x5a, PT ;  /* 0x0000005a1600780c */ /* 0x000fc60003f25270 */
[----:B------:R-:W-:Y:S02]  /*0430*/  IMAD.MOV.U32 R25, RZ, RZ, R20 ;  /* 0x000000ffff197224 */ /* 0x000fe400078e0014 */
[----:B------:R-:W-:Y:S01]  /*0440*/  VIADD R22, R22, 0x1 ;  /* 0x0000000116167836 */ /* 0x000fe20000000000 */
[----:B------:R-:W-:Y:S01]  /*0450*/  ISETP.NE.AND P0, PT, R5, 0x5a, PT ;  /* 0x0000005a0500780c */ /* 0x000fe20003f05270 */
[----:B------:R-:W-:Y:S01]  /*0460*/  IMAD.WIDE R18, R25, 0x4, R18 ;  /* 0x0000000419127825 */ /* 0x000fe200078e0212 */
[----:B------:R-:W-:Y:S01]  /*0470*/  ISETP.NE.AND P2, PT, R3, 0x5a, PT ;  /* 0x0000005a0300780c */ /* 0x000fe20003f45270 */
[----:B------:R-:W2:Y:S02]  /*0480*/  LDG.E R17, desc[UR16][R16.64+-0x1b6c] ;  /* 0xffe4941010117981 */ /* 0x000ea4000c1e1900 */
[----:B------:R-:W-:Y:S02]  /*0490*/  VIADD R25, R5, 0x1 ;  /* 0x0000000105197836 */ /* 0x000fe40000000000 */
[----:B------:R-:W-:Y:S01]  /*04a0*/  IMAD.WIDE R20, R21, 0x68, R12 ;  /* 0x0000006815147825 */ /* 0x000fe200078e020c */
[----:B------:R-:W-:Y:S01]  /*04b0*/  SEL R22, R22, 0x41, P1 ;  /* 0x0000004116167807 */ /* 0x000fe20000800000 */
[----:B------:R0:W3:Y:S02]  /*04c0*/  LDG.E R18, desc[UR16][R18.64+-0x1b6c] ;  /* 0xffe4941012127981 */ /* 0x0000e4000c1e1900 */
[----:B------:R-:W-:Y:S01]  /*04d0*/  VIADD R28, R3, 0x1 ;  /* 0x00000001031c7836 */ /* 0x000fe20000000000 */
[----:B------:R-:W-:-:S02]  /*04e0*/  SEL R25, R25, 0x41, P0 ;  /* 0x0000004119197807 */ /* 0x000fc40000000000 */
[C---:B------:R-:W-:Y:S01]  /*04f0*/  ISETP.NE.AND P1, PT, R24.reuse, 0x5a, PT ;  /* 0x0000005a1800780c */ /* 0x040fe20003f25270 */
[----:B------:R-:W-:Y:S01]  /*0500*/  VIADD R24, R24, 0x1 ;  /* 0x0000000118187836 */ /* 0x000fe20000000000 */
[----:B------:R-:W-:Y:S01]  /*0510*/  ISETP.NE.AND P0, PT, R23, 0x5a, PT ;  /* 0x0000005a1700780c */ /* 0x000fe20003f05270 */
[----:B------:R-:W-:Y:S01]  /*0520*/  IMAD.WIDE R20, R27, 0x4, R20 ;  /* 0x000000041b147825 */ /* 0x000fe200078e0214 */
[----:B------:R-:W-:-:S03]  /*0530*/  SEL R28, R28, 0x41, P2 ;  /* 0x000000411c1c7807 */ /* 0x000fc60001000000 */
[----:B------:R-:W-:Y:S02]  /*0540*/  VIADD R23, R23, 0x1 ;  /* 0x0000000117177836 */ /* 0x000fe40000000000 */
[--C-:B------:R-:W-:Y:S01]  /*0550*/  IMAD.WIDE R26, R2, 0x68, R12.reuse ;  /* 0x00000068021a7825 */ /* 0x100fe200078e020c */
[----:B0-----:R-:W-:Y:S01]  /*0560*/  PRMT R19, R25, 0x8880, RZ ;  /* 0x0000888019137816 */ /* 0x001fe200000000ff */
[----:B------:R0:W2:Y:S02]  /*0570*/  LDG.E R20, desc[UR16][R20.64+-0x1b6c] ;  /* 0xffe4941014147981 */ /* 0x0000a4000c1e1900 */
[--C-:B------:R-:W-:Y:S01]  /*0580*/  IMAD.WIDE R2, R7, 0x68, R12.reuse ;  /* 0x0000006807027825 */ /* 0x100fe200078e020c */
[----:B------:R-:W-:Y:S02]  /*0590*/  PRMT R7, R28, 0x8880, RZ ;  /* 0x000088801c077816 */ /* 0x000fe400000000ff */
[----:B------:R-:W-:Y:S01]  /*05a0*/  SEL R24, R24, 0x41, P1 ;  /* 0x0000004118187807 */ /* 0x000fe20000800000 */
[----:B------:R-:W-:Y:S01]  /*05b0*/  IMAD.WIDE R4, R4, 0x68, R12 ;  /* 0x0000006804047825 */ /* 0x000fe200078e020c */
[----:B------:R-:W-:-:S02]  /*05c0*/  SEL R23, R23, 0x41, P0 ;  /* 0x0000004117177807 */ /* 0x000fc40000000000 */
[----:B------:R-:W-:Y:S01]  /*05d0*/  PRMT R24, R24, 0x8880, RZ ;  /* 0x0000888018187816 */ /* 0x000fe200000000ff */
[----:B------:R-:W-:Y:S01]  /*05e0*/  IMAD.WIDE R2, R7, 0x4, R2 ;  /* 0x0000000407027825 */ /* 0x000fe200078e0202 */
[----:B0-----:R-:W-:Y:S02]  /*05f0*/  PRMT R21, R22, 0x8880, RZ ;  /* 0x0000888016157816 */ /* 0x001fe400000000ff */
[----:B------:R-:W-:Y:S01]  /*0600*/  PRMT R7, R23, 0x8880, RZ ;  /* 0x0000888017077816 */ /* 0x000fe200000000ff */
[----:B------:R-:W-:Y:S02]  /*0610*/  IMAD.WIDE R4, R19, 0x4, R4 ;  /* 0x0000000413047825 */ /* 0x000fe400078e0204 */
[----:B------:R-:W4:Y:S02]  /*0620*/  LDG.E R2, desc[UR16][R2.64+-0x1b6c] ;  /* 0xffe4941002027981 */ /* 0x000f24000c1e1900 */
[--C-:B------:R-:W-:Y:S02]  /*0630*/  IMAD.WIDE R22, R8, 0x68, R12.reuse ;  /* 0x0000006808167825 */ /* 0x100fe400078e020c */
[----:B------:R-:W3:Y:S02]  /*0640*/  LDG.E R4, desc[UR16][R4.64+-0x1b6c] ;  /* 0xffe4941004047981 */ /* 0x000ee4000c1e1900 */
[----:B------:R-:W-:-:S04]  /*0650*/  IMAD.WIDE R12, R9, 0x68, R12 ;  /* 0x00000068090c7825 */ /* 0x000fc800078e020c */
[----:B------:R-:W-:-:S04]  /*0660*/  IMAD.WIDE R26, R21, 0x4, R26 ;  /* 0x00000004151a7825 */ /* 0x000fc800078e021a */
[----:B------:R-:W-:Y:S02]  /*0670*/  IMAD.MOV.U32 R9, RZ, RZ, R24 ;  /* 0x000000ffff097224 */ /* 0x000fe400078e0018 */
[----:B------:R-:W-:Y:S01]  /*0680*/  IMAD.WIDE R22, R7, 0x4, R22 ;  /* 0x0000000407167825 */ /* 0x000fe200078e0216 */
[----:B------:R-:W4:Y:S03]  /*0690*/  LDG.E R26, desc[UR16][R26.64+-0x1b6c] ;  /* 0xffe494101a1a7981 */ /* 0x000f26000c1e1900 */
[----:B------:R-:W-:Y:S02]  /*06a0*/  IMAD.WIDE R12, R9, 0x4, R12 ;  /* 0x00000004090c7825 */ /* 0x000fe400078e020c */
[----:B------:R-:W5:Y:S04]  /*06b0*/  LDG.E R22, desc[UR16][R22.64+-0x1b6c] ;  /* 0xffe4941016167981 */ /* 0x000f68000c1e1900 */
[----:B------:R-:W5:Y:S01]  /*06c0*/  LDG.E R12, desc[UR16][R12.64+-0x1b6c] ;  /* 0xffe494100c0c7981 */ /* 0x000f62000c1e1900 */
[----:B------:R-:W-:-:S04]  /*06d0*/  UIADD3 UR12, UPT, UPT, UR12, 0x8, URZ ;  /* 0x000000080c0c7890 */ /* 0x000fc8000fffe0ff */
[----:B------:R-:W-:Y:S01]  /*06e0*/  UISETP.NE.AND UP1, UPT, UR12, URZ, UPT ;  /* 0x000000ff0c00728c */ /* 0x000fe2000bf25270 */
[----:B------:R-:W-:Y:S02]  /*06f0*/  IADD3 R14, P0, PT, R14, 0x8, RZ ;  /* 0x000000080e0e7810 */ /* 0x000fe40007f1e0ff */
[----:B------:R-:W-:-:S03]  /*0700*/  IADD3 R10, P1, PT, R10, 0x8, RZ ;  /* 0x000000080a0a7810 */ /* 0x000fc60007f3e0ff */
[----:B------:R-:W-:Y:S02]  /*0710*/  IMAD.X R15, RZ, RZ, R15, P0 ;  /* 0x000000ffff0f7224 */ /* 0x000fe400000e060f */
[----:B------:R-:W-:Y:S01]  /*0720*/  IMAD.X R11, RZ, RZ, R11, P1 ;  /* 0x000000ffff0b7224 */ /* 0x000fe200008e060b */
[----:B--2---:R-:W-:-:S04]  /*0730*/  IADD3 R17, PT, PT, R20, R6, R17 ;  /* 0x0000000614117210 */ /* 0x004fc80007ffe011 */
[----:B---3--:R-:W-:-:S04]  /*0740*/  IADD3 R17, PT, PT, R4, R17, R18 ;  /* 0x0000001104117210 */ /* 0x008fc80007ffe012 */
[----:B----4-:R-:W-:-:S04]  /*0750*/  IADD3 R17, PT, PT, R2, R17, R26 ;  /* 0x0000001102117210 */ /* 0x010fc80007ffe01a */
[----:B-----5:R-:W-:Y:S01]  /*0760*/  IADD3 R6, PT, PT, R12, R17, R22 ;  /* 0x000000110c067210 */ /* 0x020fe20007ffe016 */
[----:B------:R-:W-:Y:S06]  /*0770*/  BRA.U UP1, `(.L_x_3) ;  /* 0xfffffff901a87547 */ /* 0x000fec000b83ffff */
.L_x_2:
[----:B------:R-:W-:Y:S05]  /*0780*/  BRA.U !UP0, `(.L_x_4) ;  /* 0x0000000508f87547 */ /* 0x000fea000b800000 */
[----:B------:R-:W-:Y:S02]  /*0790*/  UISETP.GE.U32.AND UP1, UPT, UR18, 0x4, UPT ;  /* 0x000000041200788c */ /* 0x000fe4000bf26070 */
[----:B------:R-:W-:-:S04]  /*07a0*/  ULOP3.LUT UR10, UR11, 0x3, URZ, 0xc0, !UPT ;  /* 0x000000030b0a7892 */ /* 0x000fc8000f8ec0ff */
[----:B------:R-:W-:-:S03]  /*07b0*/  UISETP.NE.AND UP0, UPT, UR10, URZ, UPT ;  /* 0x000000ff0a00728c */ /* 0x000fc6000bf05270 */
[----:B------:R-:W-:Y:S08]  /*07c0*/  BRA.U !UP1, `(.L_x_5) ;  /* 0x0000000109e87547 */ /* 0x000ff0000b800000 */
[----:B------:R-:W1:Y:S01]  /*07d0*/  LDCU.64 UR8, c[0x0][0x380] ;  /* 0x00007000ff0877ac */ /* 0x000e620008000a00 */
[----:B------:R-:W2:Y:S01]  /*07e0*/  LDC.64 R2, c[0x0][0x3a0] ;  /* 0x0000e800ff027b82 */ /* 0x000ea20000000a00 */
[----:B------:R-:W3:Y:S01]  /*07f0*/  LDCU.64 UR12, c[0x0][0x390] ;  /* 0x00007200ff0c77ac */ /* 0x000ee20008000a00 */
[----:B0-----:R-:W-:Y:S02]  /*0800*/  UIADD3 UR6, UPT, UPT, UR4, UR7, URZ ;  /* 0x0000000704067290 */ /* 0x001fe4000fffe0ff */
[----:B-1----:R-:W-:-:S04]  /*0810*/  UIADD3 UR8, UP1, UPT, UR4, UR8, URZ ;  /* 0x0000000804087290 */ /* 0x002fc8000ff3e0ff */
[----:B------:R-:W-:Y:S02]  /*0820*/  UIADD3.X UR9, UPT, UPT, URZ, UR9, URZ, UP1, !UPT ;  /* 0x00000009ff097290 */ /* 0x000fe40008ffe4ff */
[----:B------:R-:W-:Y:S01]  /*0830*/  IMAD.U32 R10, RZ, RZ, UR8 ;  /* 0x00000008ff0a7e24 */ /* 0x000fe2000f8e00ff */
[----:B---3--:R-:W-:-:S03]  /*0840*/  UIADD3 UR6, UP1, UPT, UR6, UR12, URZ ;  /* 0x0000000c06067290 */ /* 0x008fc6000ff3e0ff */
[----:B------:R-:W-:Y:S01]  /*0850*/  IMAD.U32 R11, RZ, RZ, UR9 ;  /* 0x00000009ff0b7e24 */ /* 0x000fe2000f8e00ff */
[----:B------:R-:W-:-:S04]  /*0860*/  UIADD3.X UR8, UPT, UPT, URZ, UR13, URZ, UP1, !UPT ;  /* 0x0000000dff087290 */ /* 0x000fc80008ffe4ff */
[----:B------:R-:W3:Y:S01]  /*0870*/  LDG.E.U8 R8, desc[UR16][R10.64] ;  /* 0x000000100a087981 */ /* 0x000ee2000c1e1100 */
[----:B------:R-:W-:Y:S01]  /*0880*/  IMAD.U32 R4, RZ, RZ, UR6 ;  /* 0x00000006ff047e24 */ /* 0x000fe2000f8e00ff */
[----:B------:R-:W-:Y:S01]  /*0890*/  UIADD3 UR6, UP1, UP2, UR4, UR12, UR7 ;  /* 0x0000000c04067290 */ /* 0x000fe2000fa3e007 */
[----:B------:R-:W-:Y:S01]  /*08a0*/  IMAD.U32 R5, RZ, RZ, UR8 ;  /* 0x00000008ff057e24 */ /* 0x000fe2000f8e00ff */
[----:B------:R-:W4:Y:S02]  /*08b0*/  LDG.E.U8 R14, desc[UR16][R10.64+0x1] ;  /* 0x000001100a0e7981 */ /* 0x000f24000c1e1100 */
[----:B------:R-:W-:Y:S02]  /*08c0*/  UIADD3.X UR8, UPT, UPT, URZ, UR13, URZ, UP1, UP2 ;  /* 0x0000000dff087290 */ /* 0x000fe40008fe44ff */
[----:B------:R-:W5:Y:S04]  /*08d0*/  LDG.E.U8 R16, desc[UR16][R10.64+0x2] ;  /* 0x000002100a107981 */ /* 0x000f68000c1e1100 */
[----:B------:R-:W2:Y:S01]  /*08e0*/  LDG.E.U8 R17, desc[UR16][R10.64+0x3] ;  /* 0x000003100a117981 */ /* 0x000ea2000c1e1100 */
[----:B------:R-:W-:-:S03]  /*08f0*/  IMAD.U32 R12, RZ, RZ, UR6 ;  /* 0x00000006ff0c7e24 */ /* 0x000fc6000f8e00ff */
[----:B------:R-:W2:Y:S01]  /*0900*/  LDG.E.S8 R5, desc[UR16][R4.64] ;  /* 0x0000001004057981 */ /* 0x000ea2000c1e1300 */
[----:B------:R-:W-:-:S05]  /*0910*/  IMAD.U32 R13, RZ, RZ, UR8 ;  /* 0x00000008ff0d7e24 */ /* 0x000fca000f8e00ff */
[----:B------:R-:W2:Y:S04]  /*0920*/  LDG.E.S8 R15, desc[UR16][R12.64+0x1] ;  /* 0x000001100c0f7981 */ /* 0x000ea8000c1e1300 */
[----:B------:R-:W2:Y:S04]  /*0930*/  LDG.E.S8 R7, desc[UR16][R12.64+0x2] ;  /* 0x000002100c077981 */ /* 0x000ea8000c1e1300 */
[----:B------:R0:W2:Y:S01]  /*0940*/  LDG.E.S8 R9, desc[UR16][R12.64+0x3] ;  /* 0x000003100c097981 */ /* 0x0000a2000c1e1300 */
[C---:B---3--:R-:W-:Y:S01]  /*0950*/  ISETP.NE.AND P0, PT, R8.reuse, 0x5a, PT ;  /* 0x0000005a0800780c */ /* 0x048fe20003f05270 */
[----:B------:R-:W-:-:S05]  /*0960*/  VIADD R8, R8, 0x1 ;  /* 0x0000000108087836 */ /* 0x000fca0000000000 */
[----:B------:R-:W-:Y:S02]  /*0970*/  SEL R8, R8, 0x41, P0 ;  /* 0x0000004108087807 */ /* 0x000fe40000000000 */
[C---:B----4-:R-:W-:Y:S01]  /*0980*/  ISETP.NE.AND P0, PT, R14.reuse, 0x5a, PT ;  /* 0x0000005a0e00780c */ /* 0x050fe20003f05270 */
[----:B------:R-:W-:Y:S01]  /*0990*/  VIADD R14, R14, 0x1 ;  /* 0x000000010e0e7836 */ /* 0x000fe20000000000 */
[C---:B-----5:R-:W-:Y:S01]  /*09a0*/  ISETP.NE.AND P1, PT, R16.reuse, 0x5a, PT ;  /* 0x0000005a1000780c */ /* 0x060fe20003f25270 */
[----:B------:R-:W-:Y:S01]  /*09b0*/  VIADD R16, R16, 0x1 ;  /* 0x0000000110107836 */ /* 0x000fe20000000000 */
[C---:B--2---:R-:W-:Y:S01]  /*09c0*/  ISETP.NE.AND P2, PT, R17.reuse, 0x5a, PT ;  /* 0x0000005a1100780c */ /* 0x044fe20003f45270 */
[----:B------:R-:W-:Y:S01]  /*09d0*/  VIADD R17, R17, 0x1 ;  /* 0x0000000111117836 */ /* 0x000fe20000000000 */
[----:B------:R-:W-:Y:S01]  /*09e0*/  SEL R14, R14, 0x41, P0 ;  /* 0x000000410e0e7807 */ /* 0x000fe20000000000 */
[----:B------:R-:W-:Y:S01]  /*09f0*/  IMAD.WIDE R4, R5, 0x68, R2 ;  /* 0x0000006805047825 */ /* 0x000fe200078e0202 */
[----:B------:R-:W-:-:S02]  /*0a00*/  PRMT R11, R8, 0x8880, RZ ;  /* 0x00008880080b7816 */ /* 0x000fc400000000ff */
[----:B------:R-:W-:Y:S02]  /*0a10*/  SEL R16, R16, 0x41, P1 ;  /* 0x0000004110107807 */ /* 0x000fe40000800000 */
[----:B------:R-:W-:Y:S02]  /*0a20*/  SEL R17, R17, 0x41, P2 ;  /* 0x0000004111117807 */ /* 0x000fe40001000000 */
[----:B------:R-:W-:Y:S01]  /*0a30*/  PRMT R14, R14, 0x8880, RZ ;  /* 0x000088800e0e7816 */ /* 0x000fe200000000ff */
[----:B------:R-:W-:Y:S01]  /*0a40*/  IMAD.WIDE R4, R11, 0x4, R4 ;  /* 0x000000040b047825 */ /* 0x000fe200078e0204 */
[----:B------:R-:W-:Y:S02]  /*0a50*/  PRMT R16, R16, 0x8880, RZ ;  /* 0x0000888010107816 */ /* 0x000fe400000000ff */
[----:B------:R-:W-:Y:S01]  /*0a60*/  PRMT R17, R17, 0x8880, RZ ;  /* 0x0000888011117816 */ /* 0x000fe200000000ff */
[----:B------:R-:W-:Y:S02]  /*0a70*/  IMAD.WIDE R10, R15, 0x68, R2 ;  /* 0x000000680f0a7825 */ /* 0x000fe400078e0202 */
[----:B------:R-:W2:Y:S02]  /*0a80*/  LDG.E R5, desc[UR16][R4.64+-0x1b6c] ;  /* 0xffe4941004057981 */ /* 0x000ea4000c1e1900 */
[----:B------:R-:W-:-:S02]  /*0a90*/  IMAD.MOV.U32 R15, RZ, RZ, R14 ;  /* 0x000000ffff0f7224 */ /* 0x000fc400078e000e */
[----:B0-----:R-:W-:-:S04]  /*0aa0*/  IMAD.WIDE R12, R7, 0x68, R2 ;  /* 0x00000068070c7825 */ /* 0x001fc800078e0202 */
[----:B------:R-:W-:-:S04]  /*0ab0*/  IMAD.WIDE R2, R9, 0x68, R2 ;  /* 0x0000006809027825 */ /* 0x000fc800078e0202 */
[----:B------:R-:W-:Y:S02]  /*0ac0*/  IMAD.MOV.U32 R7, RZ, RZ, R16 ;  /* 0x000000ffff077224 */ /* 0x000fe400078e0010 */
[----:B------:R-:W-:Y:S02]  /*0ad0*/  IMAD.MOV.U32 R9, RZ, RZ, R17 ;  /* 0x000000ffff097224 */ /* 0x000fe400078e0011 */
[----:B------:R-:W-:-:S04]  /*0ae0*/  IMAD.WIDE R10, R15, 0x4, R10 ;  /* 0x000000040f0a7825 */ /* 0x000fc800078e020a */
[----:B------:R-:W-:Y:S02]  /*0af0*/  IMAD.WIDE R12, R7, 0x4, R12 ;  /* 0x00000004070c7825 */ /* 0x000fe400078e020c */
[----:B------:R-:W2:Y:S02]  /*0b00*/  LDG.E R10, desc[UR16][R10.64+-0x1b6c] ;  /* 0xffe494100a0a7981 */ /* 0x000ea4000c1e1900 */
[----:B------:R-:W-:Y:S02]  /*0b10*/  IMAD.WIDE R2, R9, 0x4, R2 ;  /* 0x0000000409027825 */ /* 0x000fe400078e0202 */
[----:B------:R-:W3:Y:S04]  /*0b20*/  LDG.E R13, desc[UR16][R12.64+-0x1b6c] ;  /* 0xffe494100c0d7981 */ /* 0x000ee8000c1e1900 */
[----:B------:R-:W3:Y:S01]  /*0b30*/  LDG.E R2, desc[UR16][R2.64+-0x1b6c] ;  /* 0xffe4941002027981 */ /* 0x000ee2000c1e1900 */
[----:B------:R-:W-:Y:S01]  /*0b40*/  UIADD3 UR4, UPT, UPT, UR4, 0x4, URZ ;  /* 0x0000000404047890 */ /* 0x000fe2000fffe0ff */
[----:B--2---:R-:W-:-:S04]  /*0b50*/  IADD3 R6, PT, PT, R10, R6, R5 ;  /* 0x000000060a067210 */ /* 0x004fc80007ffe005 */
[----:B---3--:R-:W-:-:S07]  /*0b60*/  IADD3 R6, PT, PT, R2, R6, R13 ;  /* 0x0000000602067210 */ /* 0x008fce0007ffe00d */
.L_x_5:
[----:B------:R-:W-:Y:S05]  /*0b70*/  BRA.U !UP0, `(.L_x_4) ;  /* 0x0000000108fc7547 */ /* 0x000fea000b800000 */
[----:B------:R-:W-:Y:S02]  /*0b80*/  UISETP.NE.AND UP1, UPT, UR10, 0x1, UPT ;  /* 0x000000010a00788c */ /* 0x000fe4000bf25270 */
[----:B------:R-:W-:-:S04]  /*0b90*/  ULOP3.LUT UR6, UR11, 0x1, URZ, 0xc0, !UPT ;  /* 0x000000010b067892 */ /* 0x000fc8000f8ec0ff */
[----:B------:R-:W-:-:S03]  /*0ba0*/  UISETP.NE.U32.AND UP0, UPT, UR6, 0x1, UPT ;  /* 0x000000010600788c */ /* 0x000fc6000bf05070 */
[----:B------:R-:W-:Y:S08]  /*0bb0*/  BRA.U !UP1, `(.L_x_6) ;  /* 0x0000000109907547 */ /* 0x000ff0000b800000 */
[----:B------:R-:W1:Y:S01]  /*0bc0*/  LDCU.64 UR10, c[0x0][0x380] ;  /* 0x00007000ff0a77ac */ /* 0x000e620008000a00 */
[----:B------:R-:W2:Y:S01]  /*0bd0*/  LDC.64 R4, c[0x0][0x3a0] ;  /* 0x0000e800ff047b82 */ /* 0x000ea20000000a00 */
[----:B------:R-:W3:Y:S01]  /*0be0*/  LDCU.64 UR8, c[0x0][0x390] ;  /* 0x00007200ff0877ac */ /* 0x000ee20008000a00 */
[----:B0-----:R-:W-:Y:S02]  /*0bf0*/  UIADD3 UR6, UPT, UPT, UR4, UR7, URZ ;  /* 0x0000000704067290 */ /* 0x001fe4000fffe0ff */
[----:B-1----:R-:W-:-:S04]  /*0c00*/  UIADD3 UR10, UP1, UPT, UR4, UR10, URZ ;  /* 0x0000000a040a7290 */ /* 0x002fc8000ff3e0ff */
[----:B------:R-:W-:Y:S02]  /*0c10*/  UIADD3.X UR11, UPT, UPT, URZ, UR11, URZ, UP1, !UPT ;  /* 0x0000000bff0b7290 */ /* 0x000fe40008ffe4ff */
[----:B---3--:R-:W-:Y:S01]  /*0c20*/  UIADD3 UR6, UP1, UPT, UR6, UR8, URZ ;  /* 0x0000000806067290 */ /* 0x008fe2000ff3e0ff */
[----:B------:R-:W-:Y:S01]  /*0c30*/  IMAD.U32 R8, RZ, RZ, UR10 ;  /* 0x0000000aff087e24 */ /* 0x000fe2000f8e00ff */
[----:B------:R-:W-:Y:S02]  /*0c40*/  UIADD3 UR8, UP2, UP3, UR4, UR8, UR7 ;  /* 0x0000000804087290 */ /* 0x000fe4000fb5e007 */
[----:B------:R-:W-:Y:S01]  /*0c50*/  IMAD.U32 R9, RZ, RZ, UR11 ;  /* 0x0000000bff097e24 */ /* 0x000fe2000f8e00ff */
[----:B------:R-:W-:Y:S02]  /*0c60*/  UIADD3.X UR10, UPT, UPT, URZ, UR9, URZ, UP1, !UPT ;  /* 0x00000009ff0a7290 */ /* 0x000fe40008ffe4ff */
[----:B------:R-:W-:Y:S02]  /*0c70*/  UIADD3.X UR9, UPT, UPT, URZ, UR9, URZ, UP2, UP3 ;  /* 0x00000009ff097290 */ /* 0x000fe400097e64ff */
[----:B------:R-:W3:Y:S01]  /*0c80*/  LDG.E.U8 R7, desc[UR16][R8.64] ;  /* 0x0000001008077981 */ /* 0x000ee2000c1e1100 */
[----:B------:R-:W-:-:S03]  /*0c90*/  IMAD.U32 R2, RZ, RZ, UR6 ;  /* 0x00000006ff027e24 */ /* 0x000fc6000f8e00ff */
[----:B------:R-:W4:Y:S01]  /*0ca0*/  LDG.E.U8 R12, desc[UR16][R8.64+0x1] ;  /* 0x00000110080c7981 */ /* 0x000f22000c1e1100 */
[----:B------:R-:W-:Y:S02]  /*0cb0*/  IMAD.U32 R3, RZ, RZ, UR10 ;  /* 0x0000000aff037e24 */ /* 0x000fe4000f8e00ff */
[----:B------:R-:W-:Y:S02]  /*0cc0*/  IMAD.U32 R11, RZ, RZ, UR9 ;  /* 0x00000009ff0b7e24 */ /* 0x000fe4000f8e00ff */
[----:B------:R-:W-:Y:S02]  /*0cd0*/  IMAD.U32 R10, RZ, RZ, UR8 ;  /* 0x00000008ff0a7e24 */ /* 0x000fe4000f8e00ff */
[----:B------:R-:W2:Y:S04]  /*0ce0*/  LDG.E.S8 R3, desc[UR16][R2.64] ;  /* 0x0000001002037981 */ /* 0x000ea8000c1e1300 */
[----:B------:R-:W5:Y:S01]  /*0cf0*/  LDG.E.S8 R11, desc[UR16][R10.64+0x1] ;  /* 0x000001100a0b7981 */ /* 0x000f62000c1e1300 */
[C---:B---3--:R-:W-:Y:S01]  /*0d00*/  ISETP.NE.AND P0, PT, R7.reuse, 0x5a, PT ;  /* 0x0000005a0700780c */ /* 0x048fe20003f05270 */
[----:B------:R-:W-:Y:S01]  /*0d10*/  VIADD R7, R7, 0x1 ;  /* 0x0000000107077836 */ /* 0x000fe20000000000 */
[C---:B----4-:R-:W-:Y:S01]  /*0d20*/  ISETP.NE.AND P1, PT, R12.reuse, 0x5a, PT ;  /* 0x0000005a0c00780c */ /* 0x050fe20003f25270 */
[----:B------:R-:W-:-:S03]  /*0d30*/  VIADD R12, R12, 0x1 ;  /* 0x000000010c0c7836 */ /* 0x000fc60000000000 */
[----:B------:R-:W-:Y:S02]  /*0d40*/  SEL R7, R7, 0x41, P0 ;  /* 0x0000004107077807 */ /* 0x000fe40000000000 */
[----:B------:R-:W-:Y:S01]  /*0d50*/  SEL R12, R12, 0x41, P1 ;  /* 0x000000410c0c7807 */ /* 0x000fe20000800000 */
[--C-:B--2---:R-:W-:Y:S01]  /*0d60*/  IMAD.WIDE R2, R3, 0x68, R4.reuse ;  /* 0x0000006803027825 */ /* 0x104fe200078e0204 */
[----:B------:R-:W-:Y:S02]  /*0d70*/  PRMT R7, R7, 0x8880, RZ ;  /* 0x0000888007077816 */ /* 0x000fe400000000ff */
[----:B------:R-:W-:Y:S01]  /*0d80*/  PRMT R9, R12, 0x8880, RZ ;  /* 0x000088800c097816 */ /* 0x000fe200000000ff */
[----:B-----5:R-:W-:-:S04]  /*0d90*/  IMAD.WIDE R4, R11, 0x68, R4 ;  /* 0x000000680b047825 */ /* 0x020fc800078e0204 */
[----:B------:R-:W-:-:S04]  /*0da0*/  IMAD.WIDE R2, R7, 0x4, R2 ;  /* 0x0000000407027825 */ /* 0x000fc800078e0202 */
[----:B------:R-:W-:Y:S02]  /*0db0*/  IMAD.WIDE R4, R9, 0x4, R4 ;  /* 0x0000000409047825 */ /* 0x000fe400078e0204 */
[----:B------:R-:W2:Y:S04]  /*0dc0*/  LDG.E R3, desc[UR16][R2.64+-0x1b6c] ;  /* 0xffe4941002037981 */ /* 0x000ea8000c1e1900 */
[----:B------:R-:W2:Y:S01]  /*0dd0*/  LDG.E R4, desc[UR16][R4.64+-0x1b6c] ;  /* 0xffe4941004047981 */ /* 0x000ea2000c1e1900 */
[----:B------:R-:W-:Y:S01]  /*0de0*/  UIADD3 UR4, UPT, UPT, UR4, 0x2, URZ ;  /* 0x0000000204047890 */ /* 0x000fe2000fffe0ff */
[----:B--2---:R-:W-:-:S11]  /*0df0*/  IADD3 R6, PT, PT, R4, R6, R3 ;  /* 0x0000000604067210 */ /* 0x004fd60007ffe003 */
.L_x_6:
[----:B------:R-:W-:Y:S05]  /*0e00*/  BRA.U UP0, `(.L_x_4) ;  /* 0x0000000100587547 */ /* 0x000fea000b800000 */
[----:B------:R-:W1:Y:S01]  /*0e10*/  LDCU.64 UR10, c[0x0][0x380] ;  /* 0x00007000ff0a77ac */ /* 0x000e620008000a00 */
[----:B------:R-:W2:Y:S01]  /*0e20*/  LDC.64 R2, c[0x0][0x3a0] ;  /* 0x0000e800ff027b82 */ /* 0x000ea20000000a00 */
[----:B------:R-:W3:Y:S01]  /*0e30*/  LDCU.64 UR8, c[0x0][0x390] ;  /* 0x00007200ff0877ac */ /* 0x000ee20008000a00 */
[----:B-1----:R-:W-:Y:S02]  /*0e40*/  UIADD3 UR6, UP0, UPT, UR4, UR10, URZ ;  /* 0x0000000a04067290 */ /* 0x002fe4000ff1e0ff */
[----:B0-----:R-:W-:Y:S02]  /*0e50*/  UIADD3 UR4, UPT, UPT, UR7, UR4, URZ ;  /* 0x0000000407047290 */ /* 0x001fe4000fffe0ff */
[----:B------:R-:W-:Y:S02]  /*0e60*/  UIADD3.X UR7, UPT, UPT, URZ, UR11, URZ, UP0, !UPT ;  /* 0x0000000bff077290 */ /* 0x000fe400087fe4ff */
[----:B---3--:R-:W-:Y:S01]  /*0e70*/  UIADD3 UR4, UP0, UPT, UR4, UR8, URZ ;  /* 0x0000000804047290 */ /* 0x008fe2000ff1e0ff */
[----:B------:R-:W-:-:S03]  /*0e80*/  IMAD.U32 R8, RZ, RZ, UR6 ;  /* 0x00000006ff087e24 */ /* 0x000fc6000f8e00ff */
[----:B------:R-:W-:Y:S01]  /*0e90*/  IMAD.U32 R9, RZ, RZ, UR7 ;  /* 0x00000007ff097e24 */ /* 0x000fe2000f8e00ff */
[----:B------:R-:W-:Y:S01]  /*0ea0*/  UIADD3.X UR6, UPT, UPT, URZ, UR9, URZ, UP0, !UPT ;  /* 0x00000009ff067290 */ /* 0x000fe200087fe4ff */
[----:B------:R-:W-:-:S03]  /*0eb0*/  IMAD.U32 R4, RZ, RZ, UR4 ;  /* 0x00000004ff047e24 */ /* 0x000fc6000f8e00ff */
[----:B------:R-:W3:Y:S02]  /*0ec0*/  LDG.E.U8 R8, desc[UR16][R8.64] ;  /* 0x0000001008087981 */ /* 0x000ee4000c1e1100 */
[----:B------:R-:W-:-:S06]  /*0ed0*/  IMAD.U32 R5, RZ, RZ, UR6 ;  /* 0x00000006ff057e24 */ /* 0x000fcc000f8e00ff */
[----:B------:R-:W2:Y:S01]  /*0ee0*/  LDG.E.S8 R5, desc[UR16][R4.64] ;  /* 0x0000001004057981 */ /* 0x000ea2000c1e1300 */
[C---:B---3--:R-:W-:Y:S01]  /*0ef0*/  VIADD R7, R8.reuse, 0x1 ;  /* 0x0000000108077836 */ /* 0x048fe20000000000 */
[----:B------:R-:W-:-:S04]  /*0f00*/  ISETP.NE.AND P0, PT, R8, 0x5a, PT ;  /* 0x0000005a0800780c */ /* 0x000fc80003f05270 */
[----:B------:R-:W-:Y:S01]  /*0f10*/  SEL R7, R7, 0x41, P0 ;  /* 0x0000004107077807 */ /* 0x000fe20000000000 */
[----:B--2---:R-:W-:-:S03]  /*0f20*/  IMAD.WIDE R2, R5, 0x68, R2 ;  /* 0x0000006805027825 */ /* 0x004fc600078e0202 */
[----:B------:R-:W-:-:S05]  /*0f30*/  PRMT R7, R7, 0x8880, RZ ;  /* 0x0000888007077816 */ /* 0x000fca00000000ff */
[----:B------:R-:W-:-:S06]  /*0f40*/  IMAD.WIDE R2, R7, 0x4, R2 ;  /* 0x0000000407027825 */ /* 0x000fcc00078e0202 */
[----:B------:R-:W2:Y:S02]  /*0f50*/  LDG.E R3, desc[UR16][R2.64+-0x1b6c] ;  /* 0xffe4941002037981 */ /* 0x000ea4000c1e1900 */
[----:B--2---:R-:W-:-:S07]  /*0f60*/  IMAD.IADD R6, R6, 0x1, R3 ;  /* 0x0000000106067824 */ /* 0x004fce00078e0203 */
.L_x_4:
[----:B------:R1:W-:Y:S02]  /*0f70*/  STS [UR5], R6 ;  /* 0x00000006ff007988 */ /* 0x0003e40008000805 */
.L_x_1:
[----:B0-----:R-:W-:Y:S05]  /*0f80*/  BSYNC.RECONVERGENT B0 ;  /* 0x0000000000007941 */ /* 0x001fea0003800200 */
.L_x_0:
[----:B------:R-:W1:Y:S01]  /*0f90*/  S2R R5, SR_CTAID.X ;  /* 0x0000000000057919 */ /* 0x000e620000002500 */
[----:B------:R-:W0:Y:S01]  /*0fa0*/  S2UR UR5, SR_CgaCtaId ;  /* 0x00000000000579c3 */ /* 0x000e220000008800 */
[----:B------:R-:W2:Y:S01]  /*0fb0*/  LDCU.64 UR6, c[0x0][0x380] ;  /* 0x00007000ff0677ac */ /* 0x000ea20008000a00 */
[----:B------:R-:W-:Y:S01]  /*0fc0*/  BSSY.RECONVERGENT B0, `(.L_x_7) ;  /* 0x0000030000007945 */ /* 0x000fe20003800200 */
[----:B------:R-:W-:Y:S01]  /*0fd0*/  IMAD.MOV.U32 R8, RZ, RZ, R0 ;  /* 0x000000ffff087224 */ /* 0x000fe200078e0000 */
[----:B------:R-:W3:Y:S04]  /*0fe0*/  LDCU.64 UR8, c[0x0][0x390] ;  /* 0x00007200ff0877ac */ /* 0x000ee80008000a00 */
[----:B------:R-:W4:Y:S01]  /*0ff0*/  LDC.64 R2, c[0x0][0x3a0] ;  /* 0x0000e800ff027b82 */ /* 0x000f220000000a00 */
[----:B------:R-:W-:Y:S01]  /*1000*/  UMOV UR4, 0x400 ;  /* 0x0000040000047882 */ /* 0x000fe20000000000 */
[----:B------:R-:W1:Y:S01]  /*1010*/  LDCU UR10, c[0x0][0x388] ;  /* 0x00007100ff0a77ac */ /* 0x000e620008000800 */
[----:B--2---:R-:W-:Y:S01]  /*1020*/  IADD3 R4, P0, PT, R0, UR6, RZ ;  /* 0x0000000600047c10 */ /* 0x004fe2000ff1e0ff */
[----:B0-----:R-:W-:-:S04]  /*1030*/  ULEA UR4, UR5, UR4, 0x18 ;  /* 0x0000000405047291 */ /* 0x001fc8000f8ec0ff */
[----:B------:R-:W-:Y:S02]  /*1040*/  IMAD.X R7, RZ, RZ, UR7, P0 ;  /* 0x00000007ff077e24 */ /* 0x000fe400080e06ff */
[C---:B------:R-:W-:Y:S01]  /*1050*/  LEA R12, R0.reuse, UR4, 0x2 ;  /* 0x00000004000c7c11 */ /* 0x040fe2000f8e10ff */
[----:B-1----:R-:W-:-:S04]  /*1060*/  IMAD.IADD R6, R0, 0x1, R5 ;  /* 0x0000000100067824 */ /* 0x002fc800078e0205 */
[----:B------:R-:W-:Y:S01]  /*1070*/  VIADD R12, R12, 0x4 ;  /* 0x000000040c0c7836 */ /* 0x000fe20000000000 */
[----:B---3--:R-:W-:-:S05]  /*1080*/  IADD3 R6, P1, PT, R6, UR8, RZ ;  /* 0x0000000806067c10 */ /* 0x008fca000ff3e0ff */
[----:B------:R-:W-:-:S08]  /*1090*/  IMAD.X R9, RZ, RZ, UR9, P1 ;  /* 0x00000009ff097e24 */ /* 0x000fd000088e06ff */
.L_x_11:
[C---:B------:R-:W-:Y:S01]  /*10a0*/  ISETP.GE.AND P0, PT, R8.reuse, UR10, PT ;  /* 0x0000000a08007c0c */ /* 0x040fe2000bf06270 */
[----:B------:R-:W-:Y:S01]  /*10b0*/  BSSY.RECONVERGENT B1, `(.L_x_8) ;  /* 0x000001a000017945 */ /* 0x000fe20003800200 */
[C---:B------:R-:W-:Y:S01]  /*10c0*/  ISETP.GE.U32.AND P2, PT, R8.reuse, 0x3ff, PT ;  /* 0x000003ff0800780c */ /* 0x040fe20003f46070 */
[----:B------:R-:W-:-:S10]  /*10d0*/  VIADD R8, R8, 0x400 ;  /* 0x0000040008087836 */ /* 0x000fd40000000000 */
[----:B------:R-:W-:Y:S05]  /*10e0*/  @P0 BRA `(.L_x_9) ;  /* 0x0000000000540947 */ /* 0x000fea0003800000 */
[----:B------:R-:W-:Y:S02]  /*10f0*/  IMAD.MOV.U32 R14, RZ, RZ, R4 ;  /* 0x000000ffff0e7224 */ /* 0x000fe400078e0004 */
[----:B------:R-:W-:-:S05]  /*1100*/  IMAD.MOV.U32 R15, RZ, RZ, R7 ;  /* 0x000000ffff0f7224 */ /* 0x000fca00078e0007 */
[----:B------:R0:W2:Y:S02]  /*1110*/  LDG.E.U8 R13, desc[UR16][R14.64] ;  /* 0x000000100e0d7981 */ /* 0x0000a4000c1e1100 */
[----:B0-----:R-:W-:Y:S02]  /*1120*/  IMAD.MOV.U32 R14, RZ, RZ, R6 ;  /* 0x000000ffff0e7224 */ /* 0x001fe400078e0006 */
[----:B------:R-:W-:-:S05]  /*1130*/  IMAD.MOV.U32 R15, RZ, RZ, R9 ;  /* 0x000000ffff0f7224 */ /* 0x000fca00078e0009 */
[----:B------:R-:W4:Y:S01]  /*1140*/  LDG.E.S8 R11, desc[UR16][R14.64] ;  /* 0x000000100e0b7981 */ /* 0x000f22000c1e1300 */
[C---:B--2---:R-:W-:Y:S01]  /*1150*/  VIADD R16, R13.reuse, 0x1 ;  /* 0x000000010d107836 */ /* 0x044fe20000000000 */
[C---:B------:R-:W-:Y:S02]  /*1160*/  ISETP.NE.AND P0, PT, R13.reuse, 0x5a, PT ;  /* 0x0000005a0d00780c */ /* 0x040fe40003f05270 */
[----:B------:R-:W-:Y:S02]  /*1170*/  PRMT R13, R13, 0x8880, RZ ;  /* 0x000088800d0d7816 */ /* 0x000fe400000000ff */
[----:B------:R-:W-:-:S04]  /*1180*/  SEL R16, R16, 0x41, P0 ;  /* 0x0000004110107807 */ /* 0x000fc80000000000 */
[----:B------:R-:W-:Y:S01]  /*1190*/  PRMT R17, R16, 0x8880, RZ ;  /* 0x0000888010117816 */ /* 0x000fe200000000ff */
[----:B----4-:R-:W-:-:S03]  /*11a0*/  IMAD.WIDE R10, R11, 0x68, R2 ;  /* 0x000000680b0a7825 */ /* 0x010fc600078e0202 */
[----:B------:R-:W-:-:S04]  /*11b0*/  IADD3 R10, P0, PT, R10, -0x1a68, RZ ;  /* 0xffffe5980a0a7810 */ /* 0x000fc80007f1e0ff */
[----:B------:R-:W-:-:S03]  /*11c0*/  IADD3.X R11, PT, PT, R11, -0x1, RZ, P0, !PT ;  /* 0xffffffff0b0b7810 */ /* 0x000fc600007fe4ff */
[----:B------:R-:W-:-:S04]  /*11d0*/  IMAD.WIDE R14, R13, 0x4, R10 ;  /* 0x000000040d0e7825 */ /* 0x000fc800078e020a */
[----:B------:R-:W-:Y:S02]  /*11e0*/  IMAD.WIDE R10, R17, 0x4, R10 ;  /* 0x00000004110a7825 */ /* 0x000fe400078e020a */
[----:B------:R-:W2:Y:S04]  /*11f0*/  LDG.E R14, desc[UR16][R14.64+-0x104] ;  /* 0xfffefc100e0e7981 */ /* 0x000ea8000c1e1900 */
[----:B------:R-:W2:Y:S02]  /*1200*/  LDG.E R11, desc[UR16][R10.64+-0x104] ;  /* 0xfffefc100a0b7981 */ /* 0x000ea4000c1e1900 */
[----:B--2---:R-:W-:-:S05]  /*1210*/  IMAD.IADD R13, R14, 0x1, -R11 ;  /* 0x000000010e0d7824 */ /* 0x004fca00078e0a0b */
[----:B------:R1:W-:Y:S01]  /*1220*/  STS [R12], R13 ;  /* 0x0000000d0c007388 */ /* 0x0003e20000000800 */
[----:B------:R-:W-:Y:S05]  /*1230*/  BRA `(.L_x_10) ;  /* 0x0000000000047947 */ /* 0x000fea0003800000 */
.L_x_9:
[----:B------:R0:W-:Y:S02]  /*1240*/  STS [R12], RZ ;  /* 0x000000ff0c007388 */ /* 0x0001e40000000800 */
.L_x_10:
[----:B------:R-:W-:Y:S05]  /*1250*/  BSYNC.RECONVERGENT B1 ;  /* 0x0000000000017941 */ /* 0x000fea0003800200 */
.L_x_8:
[----:B------:R-:W-:Y:S01]  /*1260*/  IADD3 R4, P0, PT, R4, 0x400, RZ ;  /* 0x0000040004047810 */ /* 0x000fe20007f1e0ff */
[----:B01----:R-:W-:Y:S01]  /*1270*/  VIADD R12, R12, 0x1000 ;  /* 0x000010000c0c7836 */ /* 0x003fe20000000000 */
[----:B------:R-:W-:-:S03]  /*1280*/  IADD3 R6, P1, PT, R6, 0x400, RZ ;  /* 0x0000040006067810 */ /* 0x000fc60007f3e0ff */
[----:B------:R-:W-:Y:S02]  /*1290*/  IMAD.X R7, RZ, RZ, R7, P0 ;  /* 0x000000ffff077224 */ /* 0x000fe400000e0607 */
[----:B------:R-:W-:Y:S01]  /*12a0*/  IMAD.X R9, RZ, RZ, R9, P1 ;  /* 0x000000ffff097224 */ /* 0x000fe200008e0609 */
[----:B------:R-:W-:Y:S07]  /*12b0*/  @!P2 BRA `(.L_x_11) ;  /* 0xfffffffc0078a947 */ /* 0x000fee000383ffff */
[----:B------:R-:W-:Y:S05]  /*12c0*/  BSYNC.RECONVERGENT B0 ;  /* 0x0000000000007941 */ /* 0x000fea0003800200 */
.L_x_7:
[----:B------:R-:W0:Y:S08]  /*12d0*/  LDC R13, c[0x0][0x360] ;  /* 0x0000d800ff0d7b82 */ /* 0x000e300000000800 */
[----:B------:R-:W-:Y:S01]  /*12e0*/  BAR.SYNC.DEFER_BLOCKING 0x0 ;  /* 0x0000000000007b1d */ /* 0x000fe20000010000 */
[C---:B------:R-:W-:Y:S02]  /*12f0*/  ISETP.NE.AND P6, PT, R0.reuse, RZ, PT ;  /* 0x000000ff0000720c */ /* 0x040fe40003fc5270 */
[----:B----4-:R-:W-:-:S02]  /*1300*/  LEA R2, R0, UR4, 0x2 ;  /* 0x0000000400027c11 */ /* 0x010fc4000f8e10ff */
[C---:B------:R-:W-:Y:S01]  /*1310*/  ISETP.GE.U32.AND P0, PT, R0.reuse, 0x2, PT ;  /* 0x000000020000780c */ /* 0x040fe20003f06070 */
[----:B------:R-:W-:Y:S01]  /*1320*/  BSSY.RECONVERGENT B0, `(.L_x_12) ;  /* 0x0000094000007945 */ /* 0x000fe20003800200 */
[----:B------:R-:W-:Y:S02]  /*1330*/  ISETP.GE.U32.AND P3, PT, R0, 0x200, PT ;  /* 0x000002000000780c */ /* 0x000fe40003f66070 */
[----:B------:R-:W-:Y:S01]  /*1340*/  P2R R14, PR, RZ, 0x1 ;  /* 0x00000001ff0e7803 */ /* 0x000fe20000000000 */
[----:B0-----:R-:W-:-:S04]  /*1350*/  IMAD R3, R13, 0x4, R2 ;  /* 0x000000040d037824 */ /* 0x001fc800078e0202 */
[----:B------:R-:W-:Y:S01]  /*1360*/  @P6 LDS R4, [R2+-0x4] ;  /* 0xfffffc0002046984 */ /* 0x000fe20000000800 */
[----:B------:R-:W-:-:S03]  /*1370*/  IMAD.IADD R8, R0, 0x1, R13 ;  /* 0x0000000100087824 */ /* 0x000fc600078e020d */
[----:B------:R-:W-:Y:S01]  /*1380*/  LDS R6, [R3+-0x4] ;  /* 0xfffffc0003067984 */ /* 0x000fe20000000800 */
[----:B------:R-:W-:Y:S01]  /*1390*/  BAR.SYNC.DEFER_BLOCKING 0x0 ;  /* 0x0000000000007b1d */ /* 0x000fe20000010000 */
[C---:B------:R-:W-:Y:S02]  /*13a0*/  ISETP.GE.U32.AND P1, PT, R8.reuse, 0x2, PT ;  /* 0x000000020800780c */ /* 0x040fe40003f26070 */
[C---:B------:R-:W-:Y:S02]  /*13b0*/  ISETP.GE.U32.AND P2, PT, R8.reuse, 0x4, PT ;  /* 0x000000040800780c */ /* 0x040fe40003f46070 */
[----:B------:R-:W-:Y:S02]  /*13c0*/  P2R R13, PR, RZ, 0x2 ;  /* 0x00000002ff0d7803 */ /* 0x000fe40000000000 */
[----:B------:R-:W-:Y:S02]  /*13d0*/  P2R R15, PR, RZ, 0x4 ;  /* 0x00000004ff0f7803 */ /* 0x000fe40000000000 */
[----:B------:R-:W-:-:S02]  /*13e0*/  ISETP.GE.U32.AND P4, PT, R8, 0x200, PT ;  /* 0x000002000800780c */ /* 0x000fc40003f86070 */
[----:B------:R-:W-:Y:S01]  /*13f0*/  ISETP.GE.U32.AND P5, PT, R8, 0x400, PT ;  /* 0x000004000800780c */ /* 0x000fe20003fa6070 */
[----:B------:R-:W0:Y:S02]  /*1400*/  @P6 LDS R9, [R2] ;  /* 0x0000000002096984 */ /* 0x000e240000000800 */
[----:B0-----:R-:W-:-:S05]  /*1410*/  @P6 IMAD.IADD R9, R4, 0x1, R9 ;  /* 0x0000000104096824 */ /* 0x001fca00078e0209 */
[----:B------:R-:W-:Y:S04]  /*1420*/  @P6 STS [R2], R9 ;  /* 0x0000000902006388 */ /* 0x000fe80000000800 */
[----:B------:R-:W0:Y:S02]  /*1430*/  LDS R11, [R3] ;  /* 0x00000000030b7984 */ /* 0x000e240000000800 */
[----:B0-----:R-:W-:-:S05]  /*1440*/  IMAD.IADD R10, R6, 0x1, R11 ;  /* 0x00000001060a7824 */ /* 0x001fca00078e020b */
[----:B------:R-:W-:Y:S01]  /*1450*/  STS [R3], R10 ;  /* 0x0000000a03007388 */ /* 0x000fe20000000800 */
[----:B------:R-:W-:Y:S06]  /*1460*/  BAR.SYNC.DEFER_BLOCKING 0x0 ;  /* 0x0000000000007b1d */ /* 0x000fec0000010000 */
[----:B------:R-:W-:Y:S04]  /*1470*/  @P0 LDS R4, [R2+-0x8] ;  /* 0xfffff80002040984 */ /* 0x000fe80000000800 */
[----:B------:R-:W-:Y:S01]  /*1480*/  @P1 LDS R6, [R3+-0x8] ;  /* 0xfffff80003061984 */ /* 0x000fe20000000800 */
[----:B------:R-:W-:Y:S06]  /*1490*/  BAR.SYNC.DEFER_BLOCKING 0x0 ;  /* 0x0000000000007b1d */ /* 0x000fec0000010000 */
[----:B------:R-:W0:Y:S02]  /*14a0*/  @P0 LDS R9, [R2] ;  /* 0x0000000002090984 */ /* 0x000e240000000800 */
[----:B0-----:R-:W-:-:S05]  /*14b0*/  @P0 IMAD.IADD R9, R4, 0x1, R9 ;  /* 0x0000000104090824 */ /* 0x001fca00078e0209 */
[----:B------:R-:W-:Y:S01]  /*14c0*/  @P0 STS [R2], R9 ;  /* 0x0000000902000388 */ /* 0x000fe20000000800 */
[----:B------:R-:W-:-:S03]  /*14d0*/  ISETP.GE.U32.AND P0, PT, R0, 0x4, PT ;  /* 0x000000040000780c */ /* 0x000fc60003f06070 */
[----:B------:R-:W0:Y:S01]  /*14e0*/  @P1 LDS R11, [R3] ;  /* 0x00000000030b1984 */ /* 0x000e220000000800 */
[----:B------:R-:W-:Y:S01]  /*14f0*/  P2R R16, PR, RZ, 0x1 ;  /* 0x00000001ff107803 */ /* 0x000fe20000000000 */
[----:B0-----:R-:W-:-:S05]  /*1500*/  @P1 IMAD.IADD R10, R6, 0x1, R11 ;  /* 0x00000001060a1824 */ /* 0x001fca00078e020b */
[----:B------:R-:W-:Y:S01]  /*1510*/  @P1 STS [R3], R10 ;  /* 0x0000000a03001388 */ /* 0x000fe20000000800 */
[----:B------:R-:W-:Y:S01]  /*1520*/  BAR.SYNC.DEFER_BLOCKING 0x0 ;  /* 0x0000000000007b1d */ /* 0x000fe20000010000 */
[----:B------:R-:W-:-:S04]  /*1530*/  ISETP.GE.U32.AND P1, PT, R0, 0x8, PT ;  /* 0x000000080000780c */ /* 0x000fc80003f26070 */
[----:B------:R-:W-:Y:S01]  /*1540*/  P2R R18, PR, RZ, 0x2 ;  /* 0x00000002ff127803 */ /* 0x000fe20000000000 */
        /* <DEDUP_REMOVED lines=12> */
[----:B------:R-:W-:-:S05]  /*1610*/  ISETP.GE.U32.AND P2, PT, R8, 0x100, PT ;  /* 0x000001000800780c */ /* 0x000fca0003f46070 */
        /* <DEDUP_REMOVED lines=10> */
[----:B------:R0:W-:Y:S01]  /*16c0*/  @P0 STS [R3], R12 ;  /* 0x0000000c03000388 */ /* 0x0001e20000000800 */
[----:B------:R-:W-:Y:S01]  /*16d0*/  BAR.SYNC.DEFER_BLOCKING 0x0 ;  /* 0x0000000000007b1d */ /* 0x000fe20000010000 */
[----:B------:R-:W-:-:S04]  /*16e0*/  ISETP.GE.U32.AND P0, PT, R8, 0x10, PT ;  /* 0x000000100800780c */ /* 0x000fc80003f06070 */
[----:B0-----:R-:W-:Y:S01]  /*16f0*/  P2R R12, PR, RZ, 0x1 ;  /* 0x00000001ff0c7803 */ /* 0x001fe20000000000 */
[----:B------:R-:W-:Y:S08]  /*1700*/  @P1 LDS R4, [R2+-0x40] ;  /* 0xffffc00002041984 */ /* 0x000ff00000000800 */
        /* <DEDUP_REMOVED lines=40> */
[----:B------:R-:W-:Y:S08]  /*1990*/  @P1 LDS R4, [R2+-0x200] ;  /* 0xfffe000002041984 */ /* 0x000ff00000000800 */
[----:B------:R-:W-:Y:S01]  /*19a0*/  @P0 LDS R6, [R3+-0x200] ;  /* 0xfffe000003060984 */ /* 0x000fe20000000800 */
[----:B------:R-:W-:Y:S06]  /*19b0*/  BAR.SYNC.DEFER_BLOCKING 0x0 ;  /* 0x0000000000007b1d */ /* 0x000fec0000010000 */
[----:B------:R-:W0:Y:S02]  /*19c0*/  @P1 LDS R9, [R2] ;  /* 0x0000000002091984 */ /* 0x000e240000000800 */
[----:B0-----:R-:W-:-:S05]  /*19d0*/  @P1 IMAD.IADD R9, R4, 0x1, R9 ;  /* 0x0000000104091824 */ /* 0x001fca00078e0209 */
[----:B------:R-:W-:Y:S01]  /*19e0*/  @P1 STS [R2], R9 ;  /* 0x0000000902001388 */ /* 0x000fe20000000800 */
[----:B------:R-:W-:-:S03]  /*19f0*/  ISETP.GE.U32.AND P1, PT, R0, 0x100, PT ;  /* 0x000001000000780c */ /* 0x000fc60003f26070 */
[----:B------:R-:W0:Y:S02]  /*1a00*/  @P0 LDS R11, [R3] ;  /* 0x00000000030b0984 */ /* 0x000e240000000800 */
[----:B0-----:R-:W-:-:S05]  /*1a10*/  @P0 IMAD.IADD R10, R6, 0x1, R11 ;  /* 0x00000001060a0824 */ /* 0x001fca00078e020b */
[----:B------:R-:W-:Y:S01]  /*1a20*/  @P0 STS [R3], R10 ;  /* 0x0000000a03000388 */ /* 0x000fe20000000800 */
[----:B------:R-:W-:Y:S06]  /*1a30*/  BAR.SYNC.DEFER_BLOCKING 0x0 ;  /* 0x0000000000007b1d */ /* 0x000fec0000010000 */
[----:B------:R-:W-:Y:S04]  /*1a40*/  @P1 LDS R4, [R2+-0x400] ;  /* 0xfffc000002041984 */ /* 0x000fe80000000800 */
[----:B------:R-:W-:Y:S01]  /*1a50*/  @P2 LDS R6, [R3+-0x400] ;  /* 0xfffc000003062984 */ /* 0x000fe20000000800 */
[----:B------:R-:W-:Y:S06]  /*1a60*/  BAR.SYNC.DEFER_BLOCKING 0x0 ;  /* 0x0000000000007b1d */ /* 0x000fec0000010000 */
[----:B------:R-:W0:Y:S02]  /*1a70*/  @P1 LDS R11, [R2] ;  /* 0x00000000020b1984 */ /* 0x000e240000000800 */
[----:B0-----:R-:W-:-:S05]  /*1a80*/  @P1 IMAD.IADD R11, R4, 0x1, R11 ;  /* 0x00000001040b1824 */ /* 0x001fca00078e020b */
[----:B------:R-:W-:Y:S04]  /*1a90*/  @P1 STS [R2], R11 ;  /* 0x0000000b02001388 */ /* 0x000fe80000000800 */
        /* <DEDUP_REMOVED lines=14> */
[----:B------:R-:W-:Y:S02]  /*1b80*/  @P5 LDS R6, [R3+-0x1000] ;  /* 0xfff0000003065984 */ /* 0x000fe40000000800 */
[----:B------:R-:W-:Y:S06]  /*1b90*/  BAR.SYNC.DEFER_BLOCKING 0x0 ;  /* 0x0000000000007b1d */ /* 0x000fec0000010000 */
[----:B------:R-:W0:Y:S02]  /*1ba0*/  @P5 LDS R11, [R3] ;  /* 0x00000000030b5984 */ /* 0x000e240000000800 */
[----:B0-----:R-:W-:-:S05]  /*1bb0*/  @P5 IMAD.IADD R6, R11, 0x1, R6 ;  /* 0x000000010b065824 */ /* 0x001fca00078e0206 */
[----:B------:R0:W-:Y:S01]  /*1bc0*/  @P5 STS [R3], R6 ;  /* 0x0000000603005388 */ /* 0x0001e20000000800 */
[----:B------:R-:W-:Y:S08]  /*1bd0*/  BAR.SYNC.DEFER_BLOCKING 0x0 ;  /* 0x0000000000007b1d */ /* 0x000ff00000010000 */
[----:B------:R-:W-:Y:S06]  /*1be0*/  BAR.SYNC.DEFER_BLOCKING 0x0 ;  /* 0x0000000000007b1d */ /* 0x000fec0000010000 */
[----:B------:R0:W1:Y:S04]  /*1bf0*/  @P6 LDS R7, [R2+-0x4] ;  /* 0xfffffc0002076984 */ /* 0x0000680000000800 */
[----:B------:R0:W2:Y:S01]  /*1c00*/  LDS R4, [R3+-0x4] ;  /* 0xfffffc0003047984 */ /* 0x0000a20000000800 */
[----:B------:R-:W-:Y:S06]  /*1c10*/  BAR.SYNC.DEFER_BLOCKING 0x0 ;  /* 0x0000000000007b1d */ /* 0x000fec0000010000 */
[----:B------:R-:W-:Y:S05]  /*1c20*/  @!P6 BRA `(.L_x_13) ;  /* 0x00000000000ce947 */ /* 0x000fea0003800000 */
[----:B0-----:R-:W1:Y:S02]  /*1c30*/  LDS R6, [R2] ;  /* 0x0000000002067984 */ /* 0x001e640000000800 */
[----:B-1----:R-:W-:-:S13]  /*1c40*/  ISETP.GE.AND P6, PT, R6, R7, PT ;  /* 0x000000070600720c */ /* 0x002fda0003fc6270 */
[----:B------:R3:W-:Y:S02]  /*1c50*/  @!P6 STS [R2], R7 ;  /* 0x000000070200e388 */ /* 0x0007e40000000800 */
.L_x_13:
[----:B------:R-:W-:Y:S05]  /*1c60*/  BSYNC.RECONVERGENT B0 ;  /* 0x0000000000007941 */ /* 0x000fea0003800200 */
.L_x_12:
[----:B------:R-:W2:Y:S01]  /*1c70*/  LDS R9, [R3] ;  /* 0x0000000003097984 */ /* 0x000ea20000000800 */
[----:B0-----:R-:W-:Y:S01]  /*1c80*/  P2R R6, PR, RZ, 0x1 ;  /* 0x00000001ff067803 */ /* 0x001fe20000000000 */
[----:B------:R-:W-:Y:S01]  /*1c90*/  BSSY.RECONVERGENT B0, `(.L_x_14) ;  /* 0x000000e000007945 */ /* 0x000fe20003800200 */
[----:B------:R-:W-:Y:S02]  /*1ca0*/  ISETP.NE.AND P0, PT, R13, RZ, PT ;  /* 0x000000ff0d00720c */ /* 0x000fe40003f05270 */
[----:B--2---:R-:W-:-:S13]  /*1cb0*/  ISETP.GE.AND P6, PT, R9, R4, PT ;  /* 0x000000040900720c */ /* 0x004fda0003fc6270 */
[----:B------:R0:W-:Y:S01]  /*1cc0*/  @!P6 STS [R3], R4 ;  /* 0x000000040300e388 */ /* 0x0001e20000000800 */
[----:B------:R-:W-:Y:S01]  /*1cd0*/  BAR.SYNC.DEFER_BLOCKING 0x0 ;  /* 0x0000000000007b1d */ /* 0x000fe20000010000 */
[----:B------:R-:W-:-:S05]  /*1ce0*/  ISETP.NE.AND P6, PT, R14, RZ, PT ;  /* 0x000000ff0e00720c */ /* 0x000fca0003fc5270 */
[----:B------:R0:W2:Y:S01]  /*1cf0*/  @P0 LDS R4, [R3+-0x8] ;  /* 0xfffff80003040984 */ /* 0x0000a20000000800 */
[----:B------:R-:W-:-:S07]  /*1d00*/  ISETP.NE.AND P0, PT, R6, RZ, PT ;  /* 0x000000ff0600720c */ /* 0x000fce0003f05270 */
[----:B-1-3--:R0:W1:Y:S01]  /*1d10*/  @P6 LDS R7, [R2+-0x8] ;  /* 0xfffff80002076984 */ /* 0x00a0620000000800 */
[----:B------:R-:W-:Y:S06]  /*1d20*/  BAR.SYNC.DEFER_BLOCKING 0x0 ;  /* 0x0000000000007b1d */ /* 0x000fec0000010000 */
[----:B------:R-:W-:Y:S05]  /*1d30*/  @!P6 BRA `(.L_x_15) ;  /* 0x00000000000ce947 */ /* 0x000fea0003800000 */
[----:B------:R-:W1:Y:S02]  /*1d40*/  LDS R6, [R2] ;  /* 0x0000000002067984 */ /* 0x000e640000000800 */
[----:B-1----:R-:W-:-:S13]  /*1d50*/  ISETP.GE.AND P6, PT, R6, R7, PT ;  /* 0x000000070600720c */ /* 0x002fda0003fc6270 */
[----:B------:R3:W-:Y:S02]  /*1d60*/  @!P6 STS [R2], R7 ;  /* 0x000000070200e388 */ /* 0x0007e40000000800 */
.L_x_15:
[----:B------:R-:W-:Y:S05]  /*1d70*/  BSYNC.RECONVERGENT B0 ;  /* 0x0000000000007941 */ /* 0x000fea0003800200 */
.L_x_14:
[----:B------:R-:W-:Y:S01]  /*1d80*/  ISETP.NE.AND P6, PT, R13, RZ, PT ;  /* 0x000000ff0d00720c */ /* 0x000fe20003fc5270 */
[----:B------:R-:W-:-:S12]  /*1d90*/  BSSY.RECONVERGENT B0, `(.L_x_16) ;  /* 0x0000005000007945 */ /* 0x000fd80003800200 */
[----:B------:R-:W-:Y:S05]  /*1da0*/  @!P6 BRA `(.L_x_17) ;  /* 0x00000000000ce947 */ /* 0x000fea0003800000 */
[----:B------:R-:W2:Y:S02]  /*1db0*/  LDS R9, [R3] ;  /* 0x0000000003097984 */ /* 0x000ea40000000800 */
[----:B--2---:R-:W-:-:S13]  /*1dc0*/  ISETP.GE.AND P6, PT, R9, R4, PT ;  /* 0x000000040900720c */ /* 0x004fda0003fc6270 */
[----:B------:R4:W-:Y:S02]  /*1dd0*/  @!P6 STS [R3], R4 ;  /* 0x000000040300e388 */ /* 0x0009e40000000800 */
.L_x_17:
[----:B------:R-:W-:Y:S05]  /*1de0*/  BSYNC.RECONVERGENT B0 ;  /* 0x0000000000007941 */ /* 0x000fea0003800200 */
.L_x_16:
[----:B------:R-:W-:Y:S01]  /*1df0*/  BAR.SYNC.DEFER_BLOCKING 0x0 ;  /* 0x0000000000007b1d */ /* 0x000fe20000010000 */
[----:B------:R-:W-:Y:S02]  /*1e00*/  P2R R6, PR, RZ, 0x1 ;  /* 0x00000001ff067803 */ /* 0x000fe40000000000 */
[----:B------:R-:W-:Y:S02]  /*1e10*/  ISETP.NE.AND P0, PT, R15, RZ, PT ;  /* 0x000000ff0f00720c */ /* 0x000fe40003f05270 */
[----:B------:R-:W-:Y:S01]  /*1e20*/  ISETP.NE.AND P6, PT, R16, RZ, PT ;  /* 0x000000ff1000720c */ /* 0x000fe20003fc5270 */
[----:B------:R-:W-:Y:S10]  /*1e30*/  BSSY.RECONVERGENT B0, `(.L_x_18) ;  /* 0x0000009000007945 */ /* 0x000ff40003800200 */
[----:B0-2-4-:R0:W2:Y:S01]  /*1e40*/  @P0 LDS R4, [R3+-0x10] ;  /* 0xfffff00003040984 */ /* 0x0150a20000000800 */
[----:B------:R-:W-:-:S03]  /*1e50*/  ISETP.NE.AND P0, PT, R6, RZ, PT ;  /* 0x000000ff0600720c */ /* 0x000fc60003f05270 */
[----:B-1-3--:R0:W1:Y:S01]  /*1e60*/  @P6 LDS R7, [R2+-0x10] ;  /* 0xfffff00002076984 */ /* 0x00a0620000000800 */
[----:B------:R-:W-:Y:S06]  /*1e70*/  BAR.SYNC.DEFER_BLOCKING 0x0 ;  /* 0x0000000000007b1d */ /* 0x000fec0000010000 */
[----:B------:R-:W-:Y:S05]  /*1e80*/  @!P6 BRA `(.L_x_19) ;  /* 0x00000000000ce947 */ /* 0x000fea0003800000 */
[----:B------:R-:W1:Y:S02]  /*1e90*/  LDS R6, [R2] ;  /* 0x0000000002067984 */ /* 0x000e640000000800 */
[----:B-1----:R-:W-:-:S13]  /*1ea0*/  ISETP.GE.AND P6, PT, R6, R7, PT ;  /* 0x000000070600720c */ /* 0x002fda0003fc6270 */
[----:B------:R3:W-:Y:S02]  /*1eb0*/  @!P6 STS [R2], R7 ;  /* 0x000000070200e388 */ /* 0x0007e40000000800 */
.L_x_19:
[----:B------:R-:W-:Y:S05]  /*1ec0*/  BSYNC.RECONVERGENT B0 ;  /* 0x0000000000007941 */ /* 0x000fea0003800200 */
.L_x_18:
[----:B------:R-:W-:Y:S01]  /*1ed0*/  ISETP.NE.AND P6, PT, R15, RZ, PT ;  /* 0x000000ff0f00720c */ /* 0x000fe20003fc5270 */
[----:B------:R-:W-:-:S12]  /*1ee0*/  BSSY.RECONVERGENT B0, `(.L_x_20) ;  /* 0x0000005000007945 */ /* 0x000fd80003800200 */
[----:B------:R-:W-:Y:S05]  /*1ef0*/  @!P6 BRA `(.L_x_21) ;  /* 0x00000000000ce947 */ /* 0x000fea0003800000 */
[----:B------:R-:W2:Y:S02]  /*1f00*/  LDS R9, [R3] ;  /* 0x0000000003097984 */ /* 0x000ea40000000800 */
[----:B--2---:R-:W-:-:S13]  /*1f10*/  ISETP.GE.AND P6, PT, R9, R4, PT ;  /* 0x000000040900720c */ /* 0x004fda0003fc6270 */
[----:B------:R4:W-:Y:S02]  /*1f20*/  @!P6 STS [R3], R4 ;  /* 0x000000040300e388 */ /* 0x0009e40000000800 */
.L_x_21:
[----:B------:R-:W-:Y:S05]  /*1f30*/  BSYNC.RECONVERGENT B0 ;  /* 0x0000000000007941 */ /* 0x000fea0003800200 */
.L_x_20:
[----:B------:R-:W-:Y:S01]  /*1f40*/  BAR.SYNC.DEFER_BLOCKING 0x0 ;  /* 0x0000000000007b1d */ /* 0x000fe20000010000 */
[----:B------:R-:W-:Y:S02]  /*1f50*/  P2R R6, PR, RZ, 0x1 ;  /* 0x00000001ff067803 */ /* 0x000fe40000000000 */
[----:B------:R-:W-:Y:S02]  /*1f60*/  ISETP.NE.AND P0, PT, R17, RZ, PT ;  /* 0x000000ff1100720c */ /* 0x000fe40003f05270 */
[----:B------:R-:W-:Y:S01]  /*1f70*/  ISETP.NE.AND P6, PT, R18, RZ, PT ;  /* 0x000000ff1200720c */ /* 0x000fe20003fc5270 */
[----:B------:R-:W-:Y:S10]  /*1f80*/  BSSY.RECONVERGENT B0, `(.L_x_22) ;  /* 0x0000009000007945 */ /* 0x000ff40003800200 */
[----:B--2-4-:R2:W4:Y:S01]  /*1f90*/  @P0 LDS R4, [R3+-0x20] ;  /* 0xffffe00003040984 */ /* 0x0145220000000800 */
[----:B------:R-:W-:-:S03]  /*1fa0*/  ISETP.NE.AND P0, PT, R6, RZ, PT ;  /* 0x000000ff0600720c */ /* 0x000fc60003f05270 */
[----:B-1-3--:R2:W1:Y:S01]  /*1fb0*/  @P6 LDS R7, [R2+-0x20] ;  /* 0xffffe00002076984 */ /* 0x00a4620000000800 */
[----:B------:R-:W-:Y:S06]  /*1fc0*/  BAR.SYNC.DEFER_BLOCKING 0x0 ;  /* 0x0000000000007b1d */ /* 0x000fec0000010000 */
[----:B------:R-:W-:Y:S05]  /*1fd0*/  @!P6 BRA `(.L_x_23) ;  /* 0x00000000000ce947 */ /* 0x000fea0003800000 */
[----:B------:R-:W1:Y:S02]  /*1fe0*/  LDS R6, [R2] ;  /* 0x0000000002067984 */ /* 0x000e640000000800 */
[----:B-1----:R-:W-:-:S13]  /*1ff0*/  ISETP.GE.AND P6, PT, R6, R7, PT ;  /* 0x000000070600720c */ /* 0x002fda0003fc6270 */
[----:B------:R3:W-:Y:S02]  /*2000*/  @!P6 STS [R2], R7 ;  /* 0x000000070200e388 */ /* 0x0007e40000000800 */
.L_x_23:
[----:B------:R-:W-:Y:S05]  /*2010*/  BSYNC.RECONVERGENT B0 ;  /* 0x0000000000007941 */ /* 0x000fea0003800200 */
.L_x_22:
[----:B------:R-:W-:Y:S01]  /*2020*/  ISETP.NE.AND P6, PT, R17, RZ, PT ;  /* 0x000000ff1100720c */ /* 0x000fe20003fc5270 */
[----:B------:R-:W-:-:S12]  /*2030*/  BSSY.RECONVERGENT B0, `(.L_x_24) ;  /* 0x0000005000007945 */ /* 0x000fd80003800200 */
[----:B------:R-:W-:Y:S05]  /*2040*/  @!P6 BRA `(.L_x_25) ;  /* 0x00000000000ce947 */ /* 0x000fea0003800000 */
[----:B------:R-:W4:Y:S02]  /*2050*/  LDS R9, [R3] ;  /* 0x0000000003097984 */ /* 0x000f240000000800 */
[----:B----4-:R-:W-:-:S13]  /*2060*/  ISETP.GE.AND P6, PT, R9, R4, PT ;  /* 0x000000040900720c */ /* 0x010fda0003fc6270 */
[----:B------:R4:W-:Y:S02]  /*2070*/  @!P6 STS [R3], R4 ;  /* 0x000000040300e388 */ /* 0x0009e40000000800 */
.L_x_25:
[----:B------:R-:W-:Y:S05]  /*2080*/  BSYNC.RECONVERGENT B0 ;  /* 0x0000000000007941 */ /* 0x000fea0003800200 */
.L_x_24:
[----:B------:R-:W-:Y:S01]  /*2090*/  BAR.SYNC.DEFER_BLOCKING 0x0 ;  /* 0x0000000000007b1d */ /* 0x000fe20000010000 */
[----:B------:R-:W-:Y:S02]  /*20a0*/  P2R R6, PR, RZ, 0x1 ;  /* 0x00000001ff067803 */ /* 0x000fe40000000000 */
[----:B------:R-:W-:Y:S02]  /*20b0*/  ISETP.NE.AND P0, PT, R12, RZ, PT ;  /* 0x000000ff0c00720c */ /* 0x000fe40003f05270 */
[----:B------:R-:W-:Y:S01]  /*20c0*/  ISETP.NE.AND P6, PT, R19, RZ, PT ;  /* 0x000000ff1300720c */ /* 0x000fe20003fc5270 */
[----:B------:R-:W-:Y:S10]  /*20d0*/  BSSY.RECONVERGENT B0, `(.L_x_26) ;  /* 0x0000009000007945 */ /* 0x000ff40003800200 */
[----:B----4-:R4:W0:Y:S01]  /*20e0*/  @P0 LDS R4, [R3+-0x40] ;  /* 0xffffc00003040984 */ /* 0x0108220000000800 */
[----:B------:R-:W-:-:S03]  /*20f0*/  ISETP.NE.AND P0, PT, R6, RZ, PT ;  /* 0x000000ff0600720c */ /* 0x000fc60003f05270 */
[----:B-1-3--:R4:W1:Y:S01]  /*2100*/  @P6 LDS R7, [R2+-0x40] ;  /* 0xffffc00002076984 */ /* 0x00a8620000000800 */
[----:B------:R-:W-:Y:S06]  /*2110*/  BAR.SYNC.DEFER_BLOCKING 0x0 ;  /* 0x0000000000007b1d */ /* 0x000fec0000010000 */
[----:B------:R-:W-:Y:S05]  /*2120*/  @!P6 BRA `(.L_x_27) ;  /* 0x00000000000ce947 */ /* 0x000fea0003800000 */
[----:B------:R-:W1:Y:S02]  /*2130*/  LDS R6, [R2] ;  /* 0x0000000002067984 */ /* 0x000e640000000800 */
[----:B-1----:R-:W-:-:S13]  /*2140*/  ISETP.GE.AND P6, PT, R6, R7, PT ;  /* 0x000000070600720c */ /* 0x002fda0003fc6270 */
[----:B------:R3:W-:Y:S02]  /*2150*/  @!P6 STS [R2], R7 ;  /* 0x000000070200e388 */ /* 0x0007e40000000800 */
.L_x_27:
[----:B------:R-:W-:Y:S05]  /*2160*/  BSYNC.RECONVERGENT B0 ;  /* 0x0000000000007941 */ /* 0x000fea0003800200 */
.L_x_26:
[----:B------:R-:W-:Y:S01]  /*2170*/  ISETP.NE.AND P6, PT, R12, RZ, PT ;  /* 0x000000ff0c00720c */ /* 0x000fe20003fc5270 */
[----:B------:R-:W-:-:S12]  /*2180*/  BSSY.RECONVERGENT B0, `(.L_x_28) ;  /* 0x0000005000007945 */ /* 0x000fd80003800200 */
[----:B------:R-:W-:Y:S05]  /*2190*/  @!P6 BRA `(.L_x_29) ;  /* 0x00000000000ce947 */ /* 0x000fea0003800000 */
[----:B------:R-:W0:Y:S02]  /*21a0*/  LDS R9, [R3] ;  /* 0x0000000003097984 */ /* 0x000e240000000800 */
[----:B0-----:R-:W-:-:S13]  /*21b0*/  ISETP.GE.AND P6, PT, R9, R4, PT ;  /* 0x000000040900720c */ /* 0x001fda0003fc6270 */
[----:B------:R0:W-:Y:S02]  /*21c0*/  @!P6 STS [R3], R4 ;  /* 0x000000040300e388 */ /* 0x0001e40000000800 */
.L_x_29:
[----:B------:R-:W-:Y:S05]  /*21d0*/  BSYNC.RECONVERGENT B0 ;  /* 0x0000000000007941 */ /* 0x000fea0003800200 */
.L_x_28:
[----:B------:R-:W-:Y:S01]  /*21e0*/  BAR.SYNC.DEFER_BLOCKING 0x0 ;  /* 0x0000000000007b1d */ /* 0x000fe20000010000 */
[----:B------:R-:W-:Y:S02]  /*21f0*/  P2R R6, PR, RZ, 0x1 ;  /* 0x00000001ff067803 */ /* 0x000fe40000000000 */
[----:B------:R-:W-:Y:S02]  /*2200*/  ISETP.NE.AND P0, PT, R20, RZ, PT ;  /* 0x000000ff1400720c */ /* 0x000fe40003f05270 */
[----:B------:R-:W-:Y:S01]  /*2210*/  ISETP.NE.AND P6, PT, R21, RZ, PT ;  /* 0x000000ff1500720c */ /* 0x000fe20003fc5270 */
[----:B------:R-:W-:Y:S10]  /*2220*/  BSSY.RECONVERGENT B0, `(.L_x_30) ;  /* 0x0000009000007945 */ /* 0x000ff40003800200 */
[----:B0-----:R0:W0:Y:S01]  /*2230*/  @P0 LDS R4, [R3+-0x80] ;  /* 0xffff800003040984 */ /* 0x0010220000000800 */
[----:B------:R-:W-:-:S03]  /*2240*/  ISETP.NE.AND P0, PT, R6, RZ, PT ;  /* 0x000000ff0600720c */ /* 0x000fc60003f05270 */
[----:B-1-3--:R1:W3:Y:S01]  /*2250*/  @P6 LDS R7, [R2+-0x80] ;  /* 0xffff800002076984 */ /* 0x00a2e20000000800 */
[----:B------:R-:W-:Y:S06]  /*2260*/  BAR.SYNC.DEFER_BLOCKING 0x0 ;  /* 0x0000000000007b1d */ /* 0x000fec0000010000 */
[----:B------:R-:W-:Y:S05]  /*2270*/  @!P6 BRA `(.L_x_31) ;  /* 0x00000000000ce947 */ /* 0x000fea0003800000 */
[----:B------:R-:W3:Y:S02]  /*2280*/  LDS R6, [R2] ;  /* 0x0000000002067984 */ /* 0x000ee40000000800 */
[----:B---3--:R-:W-:-:S13]  /*2290*/  ISETP.GE.AND P6, PT, R6, R7, PT ;  /* 0x000000070600720c */ /* 0x008fda0003fc6270 */
[----:B------:R3:W-:Y:S02]  /*22a0*/  @!P6 STS [R2], R7 ;  /* 0x000000070200e388 */ /* 0x0007e40000000800 */
.L_x_31:
[----:B------:R-:W-:Y:S05]  /*22b0*/  BSYNC.RECONVERGENT B0 ;  /* 0x0000000000007941 */ /* 0x000fea0003800200 */
.L_x_30:
[----:B------:R-:W-:Y:S01]  /*22c0*/  ISETP.NE.AND P6, PT, R20, RZ, PT ;  /* 0x000000ff1400720c */ /* 0x000fe20003fc5270 */
[----:B------:R-:W-:-:S12]  /*22d0*/  BSSY.RECONVERGENT B0, `(.L_x_32) ;  /* 0x0000005000007945 */ /* 0x000fd80003800200 */
[----:B------:R-:W-:Y:S05]  /*22e0*/  @!P6 BRA `(.L_x_33) ;  /* 0x00000000000ce947 */ /* 0x000fea0003800000 */
[----:B------:R-:W0:Y:S02]  /*22f0*/  LDS R9, [R3] ;  /* 0x0000000003097984 */ /* 0x000e240000000800 */
[----:B0-----:R-:W-:-:S13]  /*2300*/  ISETP.GE.AND P6, PT, R9, R4, PT ;  /* 0x000000040900720c */ /* 0x001fda0003fc6270 */
[----:B------:R0:W-:Y:S02]  /*2310*/  @!P6 STS [R3], R4 ;  /* 0x000000040300e388 */ /* 0x0001e40000000800 */
.L_x_33:
[----:B------:R-:W-:Y:S05]  /*2320*/  BSYNC.RECONVERGENT B0 ;  /* 0x0000000000007941 */ /* 0x000fea0003800200 */
.L_x_32:
[----:B------:R-:W-:Y:S01]  /*2330*/  BAR.SYNC.DEFER_BLOCKING 0x0 ;  /* 0x0000000000007b1d */ /* 0x000fe20000010000 */
[----:B------:R-:W-:Y:S02]  /*2340*/  P2R R6, PR, RZ, 0x1 ;  /* 0x00000001ff067803 */ /* 0x000fe40000000000 */
[----:B------:R-:W-:Y:S02]  /*2350*/  ISETP.NE.AND P0, PT, R22, RZ, PT ;  /* 0x000000ff1600720c */ /* 0x000fe40003f05270 */
[----:B------:R-:W-:Y:S01]  /*2360*/  ISETP.NE.AND P6, PT, R23, RZ, PT ;  /* 0x000000ff1700720c */ /* 0x000fe20003fc5270 */
[----:B------:R-:W-:Y:S10]  /*2370*/  BSSY.RECONVERGENT B0, `(.L_x_34) ;  /* 0x0000009000007945 */ /* 0x000ff40003800200 */
[----:B0-----:R0:W0:Y:S01]  /*2380*/  @P0 LDS R4, [R3+-0x100] ;  /* 0xffff000003040984 */ /* 0x0010220000000800 */
[----:B------:R-:W-:-:S03]  /*2390*/  ISETP.NE.AND P0, PT, R6, RZ, PT ;  /* 0x000000ff0600720c */ /* 0x000fc60003f05270 */
[----:B---3--:R3:W0:Y:S01]  /*23a0*/  @P6 LDS R7, [R2+-0x100] ;  /* 0xffff000002076984 */ /* 0x0086220000000800 */
[----:B------:R-:W-:Y:S06]  /*23b0*/  BAR.SYNC.DEFER_BLOCKING 0x0 ;  /* 0x0000000000007b1d */ /* 0x000fec0000010000 */
[----:B------:R-:W-:Y:S05]  /*23c0*/  @!P6 BRA `(.L_x_35) ;  /* 0x00000000000ce947 */ /* 0x000fea0003800000 */
[----:B------:R-:W0:Y:S02]  /*23d0*/  LDS R6, [R2] ;  /* 0x0000000002067984 */ /* 0x000e240000000800 */
[----:B0-----:R-:W-:-:S13]  /*23e0*/  ISETP.GE.AND P6, PT, R6, R7, PT ;  /* 0x000000070600720c */ /* 0x001fda0003fc6270 */
[----:B------:R0:W-:Y:S02]  /*23f0*/  @!P6 STS [R2], R7 ;  /* 0x000000070200e388 */ /* 0x0001e40000000800 */
.L_x_35:
[----:B------:R-:W-:Y:S05]  /*2400*/  BSYNC.RECONVERGENT B0 ;  /* 0x0000000000007941 */ /* 0x000fea0003800200 */
.L_x_34:
[----:B------:R-:W-:Y:S01]  /*2410*/  ISETP.NE.AND P6, PT, R22, RZ, PT ;  /* 0x000000ff1600720c */ /* 0x000fe20003fc5270 */
[----:B------:R-:W-:-:S12]  /*2420*/  BSSY.RECONVERGENT B0, `(.L_x_36) ;  /* 0x0000005000007945 */ /* 0x000fd80003800200 */
[----:B------:R-:W-:Y:S05]  /*2430*/  @!P6 BRA `(.L_x_37) ;  /* 0x00000000000ce947 */ /* 0x000fea0003800000 */
[----:B------:R-:W0:Y:S02]  /*2440*/  LDS R9, [R3] ;  /* 0x0000000003097984 */ /* 0x000e240000000800 */
[----:B0-----:R-:W-:-:S13]  /*2450*/  ISETP.GE.AND P6, PT, R9, R4, PT ;  /* 0x000000040900720c */ /* 0x001fda0003fc6270 */
[----:B------:R0:W-:Y:S02]  /*2460*/  @!P6 STS [R3], R4 ;  /* 0x000000040300e388 */ /* 0x0001e40000000800 */
.L_x_37:
[----:B------:R-:W-:Y:S05]  /*2470*/  BSYNC.RECONVERGENT B0 ;  /* 0x0000000000007941 */ /* 0x000fea0003800200 */
.L_x_36:
[----:B------:R-:W-:Y:S01]  /*2480*/  BAR.SYNC.DEFER_BLOCKING 0x0 ;  /* 0x0000000000007b1d */ /* 0x000fe20000010000 */
[----:B------:R-:W-:-:S05]  /*2490*/  ISETP.NE.AND P6, PT, R24, RZ, PT ;  /* 0x000000ff1800720c */ /* 0x000fca0003fc5270 */
[----:B------:R-:W-:Y:S01]  /*24a0*/  BSSY.RECONVERGENT B0, `(.L_x_38) ;  /* 0x0000008000007945 */ /* 0x000fe20003800200 */
[----:B0-----:R0:W0:Y:S07]  /*24b0*/  @P0 LDS R4, [R3+-0x200] ;  /* 0xfffe000003040984 */ /* 0x00102e0000000800 */
[----:B------:R0:W0:Y:S01]  /*24c0*/  @P6 LDS R7, [R2+-0x200] ;  /* 0xfffe000002076984 */ /* 0x0000220000000800 */
[----:B------:R-:W-:Y:S06]  /*24d0*/  BAR.SYNC.DEFER_BLOCKING 0x0 ;  /* 0x0000000000007b1d */ /* 0x000fec0000010000 */
[----:B------:R-:W-:Y:S05]  /*24e0*/  @!P6 BRA `(.L_x_39) ;  /* 0x00000000000ce947 */ /* 0x000fea0003800000 */
[----:B------:R-:W0:Y:S02]  /*24f0*/  LDS R6, [R2] ;  /* 0x0000000002067984 */ /* 0x000e240000000800 */
[----:B0-----:R-:W-:-:S13]  /*2500*/  ISETP.GE.AND P6, PT, R6, R7, PT ;  /* 0x000000070600720c */ /* 0x001fda0003fc6270 */
[----:B------:R0:W-:Y:S02]  /*2510*/  @!P6 STS [R2], R7 ;  /* 0x000000070200e388 */ /* 0x0001e40000000800 */
.L_x_39:
[----:B------:R-:W-:Y:S05]  /*2520*/  BSYNC.RECONVERGENT B0 ;  /* 0x0000000000007941 */ /* 0x000fea0003800200 */
.L_x_38:
[----:B------:R-:W-:Y:S04]  /*2530*/  BSSY.RECONVERGENT B0, `(.L_x_40) ;  /* 0x0000005000007945 */ /* 0x000fe80003800200 */
[----:B------:R-:W-:Y:S05]  /*2540*/  @!P0 BRA `(.L_x_41) ;  /* 0x00000000000c8947 */ /* 0x000fea0003800000 */
[----:B------:R-:W0:Y:S02]  /*2550*/  LDS R9, [R3] ;  /* 0x0000000003097984 */ /* 0x000e240000000800 */
[----:B0-----:R-:W-:-:S13]  /*2560*/  ISETP.GE.AND P0, PT, R9, R4, PT ;  /* 0x000000040900720c */ /* 0x001fda0003f06270 */
[----:B------:R0:W-:Y:S02]  /*2570*/  @!P0 STS [R3], R4 ;  /* 0x0000000403008388 */ /* 0x0001e40000000800 */
.L_x_41:
[----:B------:R-:W-:Y:S05]  /*2580*/  BSYNC.RECONVERGENT B0 ;  /* 0x0000000000007941 */ /* 0x000fea0003800200 */
.L_x_40:
[----:B------:R-:W-:Y:S06]  /*2590*/  BAR.SYNC.DEFER_BLOCKING 0x0 ;  /* 0x0000000000007b1d */ /* 0x000fec0000010000 */
[----:B------:R-:W-:Y:S01]  /*25a0*/  BSSY.RECONVERGENT B0, `(.L_x_42) ;  /* 0x0000008000007945 */ /* 0x000fe20003800200 */
[----:B0-----:R0:W0:Y:S04]  /*25b0*/  @P2 LDS R4, [R3+-0x400] ;  /* 0xfffc000003042984 */ /* 0x0010280000000800 */
[----:B------:R0:W0:Y:S01]  /*25c0*/  @P1 LDS R7, [R2+-0x400] ;  /* 0xfffc000002071984 */ /* 0x0000220000000800 */
[----:B------:R-:W-:Y:S06]  /*25d0*/  BAR.SYNC.DEFER_BLOCKING 0x0 ;  /* 0x0000000000007b1d */ /* 0x000fec0000010000 */
[----:B------:R-:W-:Y:S05]  /*25e0*/  @!P1 BRA `(.L_x_43) ;  /* 0x00000000000c9947 */ /* 0x000fea0003800000 */
[----:B------:R-:W0:Y:S02]  /*25f0*/  LDS R6, [R2] ;  /* 0x0000000002067984 */ /* 0x000e240000000800 */
[----:B0-----:R-:W-:-:S13]  /*2600*/  ISETP.GE.AND P0, PT, R6, R7, PT ;  /* 0x000000070600720c */ /* 0x001fda0003f06270 */
[----:B------:R0:W-:Y:S02]  /*2610*/  @!P0 STS [R2], R7 ;  /* 0x0000000702008388 */ /* 0x0001e40000000800 */
.L_x_43:
[----:B------:R-:W-:Y:S05]  /*2620*/  BSYNC.RECONVERGENT B0 ;  /* 0x0000000000007941 */ /* 0x000fea0003800200 */
.L_x_42:
[----:B------:R-:W-:Y:S04]  /*2630*/  BSSY.RECONVERGENT B0, `(.L_x_44) ;  /* 0x0000005000007945 */ /* 0x000fe80003800200 */
[----:B------:R-:W-:Y:S05]  /*2640*/  @!P2 BRA `(.L_x_45) ;  /* 0x00000000000ca947 */ /* 0x000fea0003800000 */
[----:B------:R-:W0:Y:S02]  /*2650*/  LDS R9, [R3] ;  /* 0x0000000003097984 */ /* 0x000e240000000800 */
[----:B0-----:R-:W-:-:S13]  /*2660*/  ISETP.GE.AND P0, PT, R9, R4, PT ;  /* 0x000000040900720c */ /* 0x001fda0003f06270 */
[----:B------:R0:W-:Y:S02]  /*2670*/  @!P0 STS [R3], R4 ;  /* 0x0000000403008388 */ /* 0x0001e40000000800 */
.L_x_45:
[----:B------:R-:W-:Y:S05]  /*2680*/  BSYNC.RECONVERGENT B0 ;  /* 0x0000000000007941 */ /* 0x000fea0003800200 */
.L_x_44:
        /* <DEDUP_REMOVED lines=9> */
.L_x_47:
[----:B------:R-:W-:Y:S05]  /*2720*/  BSYNC.RECONVERGENT B0 ;  /* 0x0000000000007941 */ /* 0x000fea0003800200 */
.L_x_46:
[----:B------:R-:W-:Y:S04]  /*2730*/  BSSY.RECONVERGENT B0, `(.L_x_48) ;  /* 0x0000005000007945 */ /* 0x000fe80003800200 */
[----:B------:R-:W-:Y:S05]  /*2740*/  @!P4 BRA `(.L_x_49) ;  /* 0x00000000000cc947 */ /* 0x000fea0003800000 */
[----:B0-----:R-:W0:Y:S02]  /*2750*/  LDS R7, [R3] ;  /* 0x0000000003077984 */ /* 0x001e240000000800 */
[----:B0-----:R-:W-:-:S13]  /*2760*/  ISETP.GE.AND P0, PT, R7, R4, PT ;  /* 0x000000040700720c */ /* 0x001fda0003f06270 */
[----:B------:R0:W-:Y:S02]  /*2770*/  @!P0 STS [R3], R4 ;  /* 0x0000000403008388 */ /* 0x0001e40000000800 */
.L_x_49:
[----:B------:R-:W-:Y:S05]  /*2780*/  BSYNC.RECONVERGENT B0 ;  /* 0x0000000000007941 */ /* 0x000fea0003800200 */
.L_x_48:
[----:B------:R-:W-:Y:S06]  /*2790*/  BAR.SYNC.DEFER_BLOCKING 0x0 ;  /* 0x0000000000007b1d */ /* 0x000fec0000010000 */
[----:B------:R-:W-:Y:S01]  /*27a0*/  BSSY.RECONVERGENT B0, `(.L_x_50) ;  /* 0x0000007000007945 */ /* 0x000fe20003800200 */
[----:B0-----:R0:W0:Y:S01]  /*27b0*/  @P5 LDS R4, [R3+-0x1000] ;  /* 0xfff0000003045984 */ /* 0x0010220000000800 */
[----:B------:R-:W-:Y:S06]  /*27c0*/  BAR.SYNC.DEFER_BLOCKING 0x0 ;  /* 0x0000000000007b1d */ /* 0x000fec0000010000 */
[----:B------:R-:W-:Y:S05]  /*27d0*/  @!P5 BRA `(.L_x_51) ;  /* 0x00000000000cd947 */ /* 0x000fea0003800000 */
[----:B------:R-:W0:Y:S02]  /*27e0*/  LDS R7, [R3] ;  /* 0x0000000003077984 */ /* 0x000e240000000800 */
[----:B0-----:R-:W-:-:S13]  /*27f0*/  ISETP.GE.AND P0, PT, R7, R4, PT ;  /* 0x000000040700720c */ /* 0x001fda0003f06270 */
[----:B------:R0:W-:Y:S02]  /*2800*/  @!P0 STS [R3], R4 ;  /* 0x0000000403008388 */ /* 0x0001e40000000800 */
.L_x_51:
[----:B------:R-:W-:Y:S05]  /*2810*/  BSYNC.RECONVERGENT B0 ;  /* 0x0000000000007941 */ /* 0x000fea0003800200 */
.L_x_50:
[----:B------:R-:W-:Y:S01]  /*2820*/  BAR.SYNC.DEFER_BLOCKING 0x0 ;  /* 0x0000000000007b1d */ /* 0x000fe20000010000 */
[----:B------:R-:W-:-:S07]  /*2830*/  IMAD.SHL.U32 R5, R5, 0x2, RZ ;  /* 0x0000000205057824 */ /* 0x000fce00078e00ff */
[----:B------:R-:W5:Y:S01]  /*2840*/  S2UR UR5, SR_CgaCtaId ;  /* 0x00000000000579c3 */ /* 0x000f620000008800 */
[----:B------:R-:W-:-:S07]  /*2850*/  UMOV UR4, 0x400 ;  /* 0x0000040000047882 */ /* 0x000fce0000000000 */
[----:B------:R-:W0:Y:S01]  /*2860*/  LDC.64 R6, c[0x0][0x3b0] ;  /* 0x0000ec00ff067b82 */ /* 0x000e220000000a00 */
[----:B-----5:R-:W-:Y:S01]  /*2870*/  ULEA UR4, UR5, UR4, 0x18 ;  /* 0x0000000405047291 */ /* 0x020fe2000f8ec0ff */
[----:B0-----:R-:W-:-:S06]  /*2880*/  IMAD.WIDE.U32 R4, R5, 0x4, R6 ;  /* 0x0000000405047825 */ /* 0x001fcc00078e0006 */
[----:B------:R-:W-:Y:S06]  /*2890*/  BAR.SYNC.DEFER_BLOCKING 0x0 ;  /* 0x0000000000007b1d */ /* 0x000fec0000010000 */
[----:B--2-4-:R-:W-:Y:S04]  /*28a0*/  LDS R3, [UR4] ;  /* 0x00000004ff037984 */ /* 0x014fe80008000800 */
[----:B------:R-:W0:Y:S02]  /*28b0*/  LDS R8, [UR4+0x1ffc] ;  /* 0x001ffc04ff087984 */ /* 0x000e240008000800 */
[----:B0-----:R-:W-:-:S13]  /*28c0*/  ISETP.NE.AND P1, PT, R3, R8, PT ;  /* 0x000000080300720c */ /* 0x001fda0003f25270 */
.L_x_54:
[C---:B------:R-:W-:Y:S01]  /*28d0*/  VIADD R6, R0.reuse, 0xfffffc00 ;  /* 0xfffffc0000067836 */ /* 0x040fe20000000000 */
[----:B------:R-:W-:Y:S01]  /*28e0*/  BSSY.RECONVERGENT B0, `(.L_x_52) ;  /* 0x000000f000007945 */ /* 0x000fe20003800200 */
[C---:B------:R-:W-:Y:S01]  /*28f0*/  ISETP.GE.U32.AND P2, PT, R0.reuse, 0x400, PT ;  /* 0x000004000000780c */ /* 0x040fe20003f46070 */
[----:B------:R-:W-:Y:S02]  /*2900*/  VIADD R9, R0, 0x400 ;  /* 0x0000040000097836 */ /* 0x000fe40000000000 */
[----:B------:R-:W-:-:S13]  /*2910*/  ISETP.NE.OR P0, PT, R6, -0x400, P1 ;  /* 0xfffffc000600780c */ /* 0x000fda0000f05670 */
[----:B0-----:R0:W-:Y:S04]  /*2920*/  @!P0 STG.E desc[UR16][R4.64], R3 ;  /* 0x0000000304008986 */ /* 0x0011e8000c101910 */
[----:B------:R0:W-:Y:S01]  /*2930*/  @!P0 STG.E desc[UR16][R4.64+0x4], RZ ;  /* 0x000004ff04008986 */ /* 0x0001e2000c101910 */
[----:B------:R-:W-:Y:S05]  /*2940*/  @!P0 BRA `(.L_x_53) ;  /* 0x0000000000208947 */ /* 0x000fea0003800000 */
[----:B------:R-:W-:-:S13]  /*2950*/  ISETP.NE.AND P0, PT, R6, -0x400, PT ;  /* 0xfffffc000600780c */ /* 0x000fda0003f05270 */
[----:B------:R-:W-:Y:S05]  /*2960*/  @!P0 BRA `(.L_x_53) ;  /* 0x0000000000188947 */ /* 0x000fea0003800000 */
[----:B------:R-:W2:Y:S04]  /*2970*/  LDS R7, [R2] ;  /* 0x0000000002077984 */ /* 0x000ea80000000800 */
[----:B------:R-:W4:Y:S01]  /*2980*/  LDS R6, [R2+-0x4] ;  /* 0xfffffc0002067984 */ /* 0x000f220000000800 */
[----:B--2---:R-:W-:-:S04]  /*2990*/  ISETP.NE.AND P0, PT, R7, R8, PT ;  /* 0x000000080700720c */ /* 0x004fc80003f05270 */
[----:B----4-:R-:W-:-:S13]  /*29a0*/  ISETP.EQ.OR P0, PT, R6, R7, P0 ;  /* 0x000000070600720c */ /* 0x010fda0000702670 */
[----:B------:R2:W-:Y:S04]  /*29b0*/  @!P0 STG.E desc[UR16][R4.64+0x4], R0 ;  /* 0x0000040004008986 */ /* 0x0005e8000c101910 */
[----:B------:R2:W-:Y:S02]  /*29c0*/  @!P0 STG.E desc[UR16][R4.64], R8 ;  /* 0x0000000804008986 */ /* 0x0005e4000c101910 */
.L_x_53:
[----:B------:R-:W-:Y:S05]  /*29d0*/  BSYNC.RECONVERGENT B0 ;  /* 0x0000000000007941 */ /* 0x000fea0003800200 */
.L_x_52:
[----:B-1-3--:R-:W-:Y:S02]  /*29e0*/  VIADD R2, R2, 0x1000 ;  /* 0x0000100002027836 */ /* 0x00afe40000000000 */
[----:B--2---:R-:W-:Y:S01]  /*29f0*/  IMAD.MOV.U32 R0, RZ, RZ, R9 ;  /* 0x000000ffff007224 */ /* 0x004fe200078e0009 */
[----:B------:R-:W-:Y:S06]  /*2a00*/  @!P2 BRA `(.L_x_54) ;  /* 0xfffffffc00b0a947 */ /* 0x000fec000383ffff */
[----:B------:R-:W-:Y:S05]  /*2a10*/  EXIT ;  /* 0x000000000000794d */ /* 0x000fea0003800000 */
.L_x_55:
[----:B------:R-:W-:-:S00]  /*2a20*/  BRA `(.L_x_55) ;  /* 0xfffffffc00fc7947 */ /* 0x000fc0000383ffff */
[----:B------:R-:W-:-:S00]  /*2a30*/  NOP ;  /* 0x0000000000007918 */ /* 0x000fc00000000000 */
        /* <DEDUP_REMOVED lines=12> */
.L_x_56:


//--------------------- .nv.shared._Z9work_cudaPciS_iPA26_iiPi --------------------------
	.section	.nv.shared._Z9work_cudaPciS_iPA26_iiPi,"aw",@nobits
	.sectionflags	@""
	.align	4
.nv.shared._Z9work_cudaPciS_iPA26_iiPi:
	.zero		9216


//--------------------- .nv.shared.reserved.0     --------------------------
	.section	.nv.shared.reserved.0,"aw",@nobits
	.weak		__nv_reservedSMEM_offset_0_alias
	.size		__nv_reservedSMEM_offset_0_alias, 0, 64
	.other		__nv_reservedSMEM_offset_0_alias,@"STO_CUDA_RESERVED_SHARED STV_DEFAULT"
__nv_reservedSMEM_offset_0_alias:
	.zero		0
	.zero		64


//--------------------- .nv.constant0._Z9work_cudaPciS_iPA26_iiPi --------------------------
	.section	.nv.constant0._Z9work_cudaPciS_iPA26_iiPi,"a",@progbits
	.sectionflags	@""
	.align	4
.nv.constant0._Z9work_cudaPciS_iPA26_iiPi:
	.zero		952


//--------------------- SYMBOLS --------------------------

	.type		.nv.reservedSmem.offset0,@object
	.size		.nv.reservedSmem.offset0,0x4
	.type		.nv.reservedSmem.cap,@object
	.size		.nv.reservedSmem.cap,0x4
